//
// Generated by NVIDIA NVVM Compiler
//
// Compiler Build ID: CL-36424714
// Cuda compilation tools, release 13.0, V13.0.88
// Based on NVVM 20.0.0
//

.version 9.0
.target sm_100
.address_size 64

	// .globl	_Z16topkGatingKernelILi128ELi8ELb1EEvPKfPfPiiii
.global .align 1 .b8 _ZN34_INTERNAL_7db25f74_4_k_cu_648263b54cuda3std3__436_GLOBAL__N__7db25f74_4_k_cu_648263b56ignoreE[1];
.global .align 1 .b8 _ZN34_INTERNAL_7db25f74_4_k_cu_648263b54cuda3std3__45__cpo5beginE[1];
.global .align 1 .b8 _ZN34_INTERNAL_7db25f74_4_k_cu_648263b54cuda3std3__45__cpo3endE[1];
.global .align 1 .b8 _ZN34_INTERNAL_7db25f74_4_k_cu_648263b54cuda3std3__45__cpo6cbeginE[1];
.global .align 1 .b8 _ZN34_INTERNAL_7db25f74_4_k_cu_648263b54cuda3std3__45__cpo4cendE[1];
.global .align 1 .b8 _ZN34_INTERNAL_7db25f74_4_k_cu_648263b54cuda3std3__419piecewise_constructE[1];
.global .align 1 .b8 _ZN34_INTERNAL_7db25f74_4_k_cu_648263b54cuda3std3__48in_placeE[1];
.global .align 1 .b8 _ZN34_INTERNAL_7db25f74_4_k_cu_648263b54cuda3std6ranges3__45__cpo4swapE[1];
.global .align 1 .b8 _ZN34_INTERNAL_7db25f74_4_k_cu_648263b54cuda3std6ranges3__45__cpo9iter_moveE[1];
.global .align 1 .b8 _ZN34_INTERNAL_7db25f74_4_k_cu_648263b54cuda3std6ranges3__45__cpo7advanceE[1];

.visible .entry _Z16topkGatingKernelILi128ELi8ELb1EEvPKfPfPiiii(
	.param .u64 .ptr .align 1 _Z16topkGatingKernelILi128ELi8ELb1EEvPKfPfPiiii_param_0,
	.param .u64 .ptr .align 1 _Z16topkGatingKernelILi128ELi8ELb1EEvPKfPfPiiii_param_1,
	.param .u64 .ptr .align 1 _Z16topkGatingKernelILi128ELi8ELb1EEvPKfPfPiiii_param_2,
	.param .u32 _Z16topkGatingKernelILi128ELi8ELb1EEvPKfPfPiiii_param_3,
	.param .u32 _Z16topkGatingKernelILi128ELi8ELb1EEvPKfPfPiiii_param_4,
	.param .u32 _Z16topkGatingKernelILi128ELi8ELb1EEvPKfPfPiiii_param_5
)
{
	.local .align 16 .b8 	__local_depot0[64];
	.reg .b64 	%SP;
	.reg .b64 	%SPL;
	.reg .pred 	%p<83>;
	.reg .b32 	%r<165>;
	.reg .b32 	%f<139>;
	.reg .b64 	%rd<82>;

	mov.u64 	%SPL, __local_depot0;
	ld.param.u64 	%rd17, [_Z16topkGatingKernelILi128ELi8ELb1EEvPKfPfPiiii_param_0];
	ld.param.u64 	%rd15, [_Z16topkGatingKernelILi128ELi8ELb1EEvPKfPfPiiii_param_1];
	ld.param.u32 	%r15, [_Z16topkGatingKernelILi128ELi8ELb1EEvPKfPfPiiii_param_3];
	ld.param.u32 	%r16, [_Z16topkGatingKernelILi128ELi8ELb1EEvPKfPfPiiii_param_4];
	ld.param.u32 	%r17, [_Z16topkGatingKernelILi128ELi8ELb1EEvPKfPfPiiii_param_5];
	cvta.to.global.u64 	%rd1, %rd17;
	add.u64 	%rd2, %SPL, 0;
	add.u64 	%rd3, %SPL, 32;
	mov.u32 	%r18, %ctaid.x;
	shl.b32 	%r19, %r18, 10;
	mov.u32 	%r20, %tid.x;
	or.b32  	%r21, %r19, %r20;
	shr.u32 	%r163, %r21, 5;
	and.b32  	%r2, %r20, 31;
	setp.ge.s32 	%p1, %r163, %r15;
	@%p1 bra 	$L__BB0_20;
	cvt.u64.u32 	%rd4, %r2;
	or.b32  	%r3, %r2, 32;
	or.b32  	%r4, %r2, 64;
	or.b32  	%r5, %r2, 96;
	and.b32  	%r6, %r17, 1;
	and.b32  	%r7, %r17, 2147483646;
	neg.s32 	%r8, %r7;
	mov.u32 	%r22, %nctaid.x;
	shl.b32 	%r9, %r22, 5;
	cvta.to.global.u64 	%rd5, %rd15;
$L__BB0_2:
	setp.ge.s32 	%p2, %r2, %r16;
	mul.lo.s32 	%r11, %r163, %r16;
	mov.f32 	%f127, 0fFF800000;
	@%p2 bra 	$L__BB0_4;
	add.s32 	%r23, %r2, %r11;
	mul.wide.s32 	%rd20, %r23, 4;
	add.s64 	%rd21, %rd1, %rd20;
	ld.global.f32 	%f127, [%rd21];
$L__BB0_4:
	setp.ge.s32 	%p3, %r3, %r16;
	cvt.s64.s32 	%rd22, %r11;
	add.s64 	%rd23, %rd4, %rd22;
	shl.b64 	%rd24, %rd23, 2;
	add.s64 	%rd6, %rd1, %rd24;
	mov.f32 	%f128, 0fFF800000;
	@%p3 bra 	$L__BB0_6;
	ld.global.f32 	%f128, [%rd6+128];
$L__BB0_6:
	setp.ge.s32 	%p4, %r4, %r16;
	mov.f32 	%f129, 0fFF800000;
	@%p4 bra 	$L__BB0_8;
	ld.global.f32 	%f129, [%rd6+256];
$L__BB0_8:
	setp.ge.s32 	%p5, %r5, %r16;
	mov.f32 	%f130, 0fFF800000;
	@%p5 bra 	$L__BB0_10;
	ld.global.f32 	%f130, [%rd6+384];
$L__BB0_10:
	setp.lt.s32 	%p6, %r17, 1;
	max.f32 	%f29, %f127, 0fFF800000;
	max.f32 	%f30, %f29, %f128;
	max.f32 	%f31, %f30, %f129;
	max.f32 	%f32, %f31, %f130;
	mov.b32 	%r24, %f32;
	shfl.sync.bfly.b32	%r25|%p7, %r24, 16, 31, -1;
	mov.b32 	%f33, %r25;
	setp.lt.f32 	%p8, %f32, %f33;
	selp.f32 	%f34, %f33, %f32, %p8;
	mov.b32 	%r26, %f34;
	shfl.sync.bfly.b32	%r27|%p9, %r26, 8, 31, -1;
	mov.b32 	%f35, %r27;
	setp.lt.f32 	%p10, %f34, %f35;
	selp.f32 	%f36, %f35, %f34, %p10;
	mov.b32 	%r28, %f36;
	shfl.sync.bfly.b32	%r29|%p11, %r28, 4, 31, -1;
	mov.b32 	%f37, %r29;
	setp.lt.f32 	%p12, %f36, %f37;
	selp.f32 	%f38, %f37, %f36, %p12;
	mov.b32 	%r30, %f38;
	shfl.sync.bfly.b32	%r31|%p13, %r30, 2, 31, -1;
	mov.b32 	%f39, %r31;
	setp.lt.f32 	%p14, %f38, %f39;
	selp.f32 	%f40, %f39, %f38, %p14;
	mov.b32 	%r32, %f40;
	shfl.sync.bfly.b32	%r33|%p15, %r32, 1, 31, -1;
	mov.b32 	%f41, %r33;
	setp.lt.f32 	%p16, %f40, %f41;
	selp.f32 	%f42, %f41, %f40, %p16;
	sub.f32 	%f43, %f127, %f42;
	fma.rn.f32 	%f44, %f43, 0f3BBB989D, 0f3F000000;
	cvt.sat.f32.f32 	%f45, %f44;
	mov.f32 	%f46, 0f4B400001;
	mov.f32 	%f47, 0f437C0000;
	fma.rm.f32 	%f48, %f45, %f47, %f46;
	add.f32 	%f49, %f48, 0fCB40007F;
	neg.f32 	%f50, %f49;
	fma.rn.f32 	%f51, %f43, 0f3FB8AA3B, %f50;
	fma.rn.f32 	%f52, %f43, 0f32A57060, %f51;
	mov.b32 	%r34, %f48;
	shl.b32 	%r35, %r34, 23;
	mov.b32 	%f53, %r35;
	ex2.approx.ftz.f32 	%f54, %f52;
	mul.f32 	%f55, %f54, %f53;
	add.f32 	%f56, %f55, 0f00000000;
	sub.f32 	%f57, %f128, %f42;
	fma.rn.f32 	%f58, %f57, 0f3BBB989D, 0f3F000000;
	cvt.sat.f32.f32 	%f59, %f58;
	fma.rm.f32 	%f60, %f59, %f47, %f46;
	add.f32 	%f61, %f60, 0fCB40007F;
	neg.f32 	%f62, %f61;
	fma.rn.f32 	%f63, %f57, 0f3FB8AA3B, %f62;
	fma.rn.f32 	%f64, %f57, 0f32A57060, %f63;
	mov.b32 	%r36, %f60;
	shl.b32 	%r37, %r36, 23;
	mov.b32 	%f65, %r37;
	ex2.approx.ftz.f32 	%f66, %f64;
	mul.f32 	%f67, %f66, %f65;
	add.f32 	%f68, %f56, %f67;
	sub.f32 	%f69, %f129, %f42;
	fma.rn.f32 	%f70, %f69, 0f3BBB989D, 0f3F000000;
	cvt.sat.f32.f32 	%f71, %f70;
	fma.rm.f32 	%f72, %f71, %f47, %f46;
	add.f32 	%f73, %f72, 0fCB40007F;
	neg.f32 	%f74, %f73;
	fma.rn.f32 	%f75, %f69, 0f3FB8AA3B, %f74;
	fma.rn.f32 	%f76, %f69, 0f32A57060, %f75;
	mov.b32 	%r38, %f72;
	shl.b32 	%r39, %r38, 23;
	mov.b32 	%f77, %r39;
	ex2.approx.ftz.f32 	%f78, %f76;
	mul.f32 	%f79, %f78, %f77;
	add.f32 	%f80, %f68, %f79;
	sub.f32 	%f81, %f130, %f42;
	fma.rn.f32 	%f82, %f81, 0f3BBB989D, 0f3F000000;
	cvt.sat.f32.f32 	%f83, %f82;
	fma.rm.f32 	%f84, %f83, %f47, %f46;
	add.f32 	%f85, %f84, 0fCB40007F;
	neg.f32 	%f86, %f85;
	fma.rn.f32 	%f87, %f81, 0f3FB8AA3B, %f86;
	fma.rn.f32 	%f88, %f81, 0f32A57060, %f87;
	mov.b32 	%r40, %f84;
	shl.b32 	%r41, %r40, 23;
	mov.b32 	%f89, %r41;
	ex2.approx.ftz.f32 	%f90, %f88;
	mul.f32 	%f91, %f90, %f89;
	add.f32 	%f92, %f80, %f91;
	mov.b32 	%r42, %f92;
	shfl.sync.bfly.b32	%r43|%p17, %r42, 16, 31, -1;
	mov.b32 	%f93, %r43;
	add.f32 	%f94, %f92, %f93;
	mov.b32 	%r44, %f94;
	shfl.sync.bfly.b32	%r45|%p18, %r44, 8, 31, -1;
	mov.b32 	%f95, %r45;
	add.f32 	%f96, %f94, %f95;
	mov.b32 	%r46, %f96;
	shfl.sync.bfly.b32	%r47|%p19, %r46, 4, 31, -1;
	mov.b32 	%f97, %r47;
	add.f32 	%f98, %f96, %f97;
	mov.b32 	%r48, %f98;
	shfl.sync.bfly.b32	%r49|%p20, %r48, 2, 31, -1;
	mov.b32 	%f99, %r49;
	add.f32 	%f100, %f98, %f99;
	mov.b32 	%r50, %f100;
	shfl.sync.bfly.b32	%r51|%p21, %r50, 1, 31, -1;
	mov.b32 	%f101, %r51;
	add.f32 	%f102, %f100, %f101;
	div.rn.f32 	%f131, %f55, %f102;
	div.rn.f32 	%f132, %f67, %f102;
	div.rn.f32 	%f133, %f79, %f102;
	div.rn.f32 	%f134, %f91, %f102;
	mov.f32 	%f103, 0fFF800000;
	st.local.v4.f32 	[%rd2], {%f103, %f103, %f103, %f103};
	mov.b32 	%r52, -1;
	st.local.v4.u32 	[%rd3], {%r52, %r52, %r52, %r52};
	st.local.v4.f32 	[%rd2+16], {%f103, %f103, %f103, %f103};
	st.local.v4.u32 	[%rd3+16], {%r52, %r52, %r52, %r52};
	@%p6 bra 	$L__BB0_17;
	setp.eq.s32 	%p22, %r17, 1;
	mov.b64 	%rd81, 0;
	@%p22 bra 	$L__BB0_15;
	add.s64 	%rd80, %rd3, 4;
	add.s64 	%rd79, %rd2, 4;
	mov.u32 	%r164, %r8;
$L__BB0_13:
	setp.equ.f32 	%p23, %f131, 0fFF800000;
	selp.f32 	%f104, 0fFF800000, %f131, %p23;
	selp.b32 	%r93, -1, %r2, %p23;
	setp.gt.f32 	%p24, %f132, %f104;
	selp.f32 	%f105, %f132, %f104, %p24;
	selp.b32 	%r94, %r3, %r93, %p24;
	setp.gt.f32 	%p25, %f133, %f105;
	selp.f32 	%f106, %f133, %f105, %p25;
	selp.b32 	%r95, %r4, %r94, %p25;
	setp.gt.f32 	%p26, %f134, %f106;
	selp.f32 	%f107, %f134, %f106, %p26;
	selp.b32 	%r96, %r5, %r95, %p26;
	mov.b32 	%r97, %f107;
	not.b32 	%r98, %r97;
	abs.f32 	%f108, %f107;
	neg.f32 	%f109, %f108;
	mov.b32 	%r99, %f109;
	setp.lt.s32 	%p27, %r97, 0;
	selp.b32 	%r100, %r98, %r99, %p27;
	cvt.u64.u32 	%rd46, %r100;
	shl.b64 	%rd47, %rd46, 32;
	sub.s32 	%r101, 65535, %r96;
	cvt.u64.u32 	%rd48, %r101;
	or.b64  	%rd26, %rd47, %rd48;
	// begin inline asm
	mov.b64 {%r53,%r54}, %rd26;
	// end inline asm
	shfl.sync.bfly.b32	%r56|%p28, %r54, 16, 31, -1;
	shfl.sync.bfly.b32	%r55|%p29, %r53, 16, 31, -1;
	// begin inline asm
	mov.b64 %rd27, {%r55,%r56};
	// end inline asm
	max.u64 	%rd28, %rd26, %rd27;
	// begin inline asm
	mov.b64 {%r57,%r58}, %rd28;
	// end inline asm
	shfl.sync.bfly.b32	%r60|%p30, %r58, 8, 31, -1;
	shfl.sync.bfly.b32	%r59|%p31, %r57, 8, 31, -1;
	// begin inline asm
	mov.b64 %rd29, {%r59,%r60};
	// end inline asm
	max.u64 	%rd30, %rd28, %rd29;
	// begin inline asm
	mov.b64 {%r61,%r62}, %rd30;
	// end inline asm
	shfl.sync.bfly.b32	%r64|%p32, %r62, 4, 31, -1;
	shfl.sync.bfly.b32	%r63|%p33, %r61, 4, 31, -1;
	// begin inline asm
	mov.b64 %rd31, {%r63,%r64};
	// end inline asm
	max.u64 	%rd32, %rd30, %rd31;
	// begin inline asm
	mov.b64 {%r65,%r66}, %rd32;
	// end inline asm
	shfl.sync.bfly.b32	%r68|%p34, %r66, 2, 31, -1;
	shfl.sync.bfly.b32	%r67|%p35, %r65, 2, 31, -1;
	// begin inline asm
	mov.b64 %rd33, {%r67,%r68};
	// end inline asm
	max.u64 	%rd34, %rd32, %rd33;
	// begin inline asm
	mov.b64 {%r69,%r70}, %rd34;
	// end inline asm
	shfl.sync.bfly.b32	%r72|%p36, %r70, 1, 31, -1;
	shfl.sync.bfly.b32	%r71|%p37, %r69, 1, 31, -1;
	// begin inline asm
	mov.b64 %rd35, {%r71,%r72};
	// end inline asm
	max.u64 	%rd49, %rd34, %rd35;
	cvt.u32.u64 	%r102, %rd49;
	not.b32 	%r103, %r102;
	and.b32  	%r104, %r103, 65535;
	st.local.u32 	[%rd80+-4], %r104;
	{ .reg .b32 tmp; mov.b64 {tmp, %r105}, %rd49; }
	and.b32  	%r106, %r105, 2147483647;
	not.b32 	%r107, %r105;
	setp.lt.s64 	%p38, %rd49, 0;
	selp.b32 	%r108, %r106, %r107, %p38;
	st.local.u32 	[%rd79+-4], %r108;
	setp.eq.s32 	%p39, %r2, %r104;
	selp.f32 	%f110, 0fFF800000, %f131, %p39;
	setp.eq.s32 	%p40, %r3, %r104;
	selp.f32 	%f111, 0fFF800000, %f132, %p40;
	setp.eq.s32 	%p41, %r4, %r104;
	selp.f32 	%f112, 0fFF800000, %f133, %p41;
	setp.eq.s32 	%p42, %r5, %r104;
	selp.f32 	%f113, 0fFF800000, %f134, %p42;
	setp.equ.f32 	%p43, %f110, 0fFF800000;
	selp.f32 	%f114, 0fFF800000, %f110, %p43;
	selp.b32 	%r109, -1, %r2, %p43;
	setp.gt.f32 	%p44, %f111, %f114;
	selp.f32 	%f115, %f111, %f114, %p44;
	selp.b32 	%r110, %r3, %r109, %p44;
	setp.gt.f32 	%p45, %f112, %f115;
	selp.f32 	%f116, %f112, %f115, %p45;
	selp.b32 	%r111, %r4, %r110, %p45;
	setp.gt.f32 	%p46, %f113, %f116;
	selp.f32 	%f117, %f113, %f116, %p46;
	selp.b32 	%r112, %r5, %r111, %p46;
	mov.b32 	%r113, %f117;
	not.b32 	%r114, %r113;
	abs.f32 	%f118, %f117;
	neg.f32 	%f119, %f118;
	mov.b32 	%r115, %f119;
	setp.lt.s32 	%p47, %r113, 0;
	selp.b32 	%r116, %r114, %r115, %p47;
	cvt.u64.u32 	%rd50, %r116;
	shl.b64 	%rd51, %rd50, 32;
	sub.s32 	%r117, 65535, %r112;
	cvt.u64.u32 	%rd52, %r117;
	or.b64  	%rd36, %rd51, %rd52;
	// begin inline asm
	mov.b64 {%r73,%r74}, %rd36;
	// end inline asm
	shfl.sync.bfly.b32	%r76|%p48, %r74, 16, 31, -1;
	shfl.sync.bfly.b32	%r75|%p49, %r73, 16, 31, -1;
	// begin inline asm
	mov.b64 %rd37, {%r75,%r76};
	// end inline asm
	max.u64 	%rd38, %rd36, %rd37;
	// begin inline asm
	mov.b64 {%r77,%r78}, %rd38;
	// end inline asm
	shfl.sync.bfly.b32	%r80|%p50, %r78, 8, 31, -1;
	shfl.sync.bfly.b32	%r79|%p51, %r77, 8, 31, -1;
	// begin inline asm
	mov.b64 %rd39, {%r79,%r80};
	// end inline asm
	max.u64 	%rd40, %rd38, %rd39;
	// begin inline asm
	mov.b64 {%r81,%r82}, %rd40;
	// end inline asm
	shfl.sync.bfly.b32	%r84|%p52, %r82, 4, 31, -1;
	shfl.sync.bfly.b32	%r83|%p53, %r81, 4, 31, -1;
	// begin inline asm
	mov.b64 %rd41, {%r83,%r84};
	// end inline asm
	max.u64 	%rd42, %rd40, %rd41;
	// begin inline asm
	mov.b64 {%r85,%r86}, %rd42;
	// end inline asm
	shfl.sync.bfly.b32	%r88|%p54, %r86, 2, 31, -1;
	shfl.sync.bfly.b32	%r87|%p55, %r85, 2, 31, -1;
	// begin inline asm
	mov.b64 %rd43, {%r87,%r88};
	// end inline asm
	max.u64 	%rd44, %rd42, %rd43;
	// begin inline asm
	mov.b64 {%r89,%r90}, %rd44;
	// end inline asm
	shfl.sync.bfly.b32	%r92|%p56, %r90, 1, 31, -1;
	shfl.sync.bfly.b32	%r91|%p57, %r89, 1, 31, -1;
	// begin inline asm
	mov.b64 %rd45, {%r91,%r92};
	// end inline asm
	max.u64 	%rd53, %rd44, %rd45;
	cvt.u32.u64 	%r118, %rd53;
	not.b32 	%r119, %r118;
	and.b32  	%r120, %r119, 65535;
	st.local.u32 	[%rd80], %r120;
	{ .reg .b32 tmp; mov.b64 {tmp, %r121}, %rd53; }
	and.b32  	%r122, %r121, 2147483647;
	not.b32 	%r123, %r121;
	setp.lt.s64 	%p58, %rd53, 0;
	selp.b32 	%r124, %r122, %r123, %p58;
	st.local.u32 	[%rd79], %r124;
	setp.eq.s32 	%p59, %r2, %r120;
	selp.f32 	%f131, 0fFF800000, %f110, %p59;
	setp.eq.s32 	%p60, %r3, %r120;
	selp.f32 	%f132, 0fFF800000, %f111, %p60;
	setp.eq.s32 	%p61, %r4, %r120;
	selp.f32 	%f133, 0fFF800000, %f112, %p61;
	setp.eq.s32 	%p62, %r5, %r120;
	selp.f32 	%f134, 0fFF800000, %f113, %p62;
	add.s32 	%r164, %r164, 2;
	add.s64 	%rd80, %rd80, 8;
	add.s64 	%rd79, %rd79, 8;
	setp.ne.s32 	%p63, %r164, 0;
	@%p63 bra 	$L__BB0_13;
	cvt.u64.u32 	%rd81, %r7;
$L__BB0_15:
	setp.eq.s32 	%p64, %r6, 0;
	@%p64 bra 	$L__BB0_17;
	setp.equ.f32 	%p65, %f131, 0fFF800000;
	selp.f32 	%f120, 0fFF800000, %f131, %p65;
	selp.b32 	%r145, -1, %r2, %p65;
	setp.gt.f32 	%p66, %f132, %f120;
	selp.f32 	%f121, %f132, %f120, %p66;
	selp.b32 	%r146, %r3, %r145, %p66;
	setp.gt.f32 	%p67, %f133, %f121;
	selp.f32 	%f122, %f133, %f121, %p67;
	selp.b32 	%r147, %r4, %r146, %p67;
	setp.gt.f32 	%p68, %f134, %f122;
	selp.f32 	%f123, %f134, %f122, %p68;
	selp.b32 	%r148, %r5, %r147, %p68;
	mov.b32 	%r149, %f123;
	not.b32 	%r150, %r149;
	abs.f32 	%f124, %f123;
	neg.f32 	%f125, %f124;
	mov.b32 	%r151, %f125;
	setp.lt.s32 	%p69, %r149, 0;
	selp.b32 	%r152, %r150, %r151, %p69;
	cvt.u64.u32 	%rd64, %r152;
	shl.b64 	%rd65, %rd64, 32;
	sub.s32 	%r153, 65535, %r148;
	cvt.u64.u32 	%rd66, %r153;
	or.b64  	%rd54, %rd65, %rd66;
	// begin inline asm
	mov.b64 {%r125,%r126}, %rd54;
	// end inline asm
	shfl.sync.bfly.b32	%r128|%p70, %r126, 16, 31, -1;
	shfl.sync.bfly.b32	%r127|%p71, %r125, 16, 31, -1;
	// begin inline asm
	mov.b64 %rd55, {%r127,%r128};
	// end inline asm
	max.u64 	%rd56, %rd54, %rd55;
	// begin inline asm
	mov.b64 {%r129,%r130}, %rd56;
	// end inline asm
	shfl.sync.bfly.b32	%r132|%p72, %r130, 8, 31, -1;
	shfl.sync.bfly.b32	%r131|%p73, %r129, 8, 31, -1;
	// begin inline asm
	mov.b64 %rd57, {%r131,%r132};
	// end inline asm
	max.u64 	%rd58, %rd56, %rd57;
	// begin inline asm
	mov.b64 {%r133,%r134}, %rd58;
	// end inline asm
	shfl.sync.bfly.b32	%r136|%p74, %r134, 4, 31, -1;
	shfl.sync.bfly.b32	%r135|%p75, %r133, 4, 31, -1;
	// begin inline asm
	mov.b64 %rd59, {%r135,%r136};
	// end inline asm
	max.u64 	%rd60, %rd58, %rd59;
	// begin inline asm
	mov.b64 {%r137,%r138}, %rd60;
	// end inline asm
	shfl.sync.bfly.b32	%r140|%p76, %r138, 2, 31, -1;
	shfl.sync.bfly.b32	%r139|%p77, %r137, 2, 31, -1;
	// begin inline asm
	mov.b64 %rd61, {%r139,%r140};
	// end inline asm
	max.u64 	%rd62, %rd60, %rd61;
	// begin inline asm
	mov.b64 {%r141,%r142}, %rd62;
	// end inline asm
	shfl.sync.bfly.b32	%r144|%p78, %r142, 1, 31, -1;
	shfl.sync.bfly.b32	%r143|%p79, %r141, 1, 31, -1;
	// begin inline asm
	mov.b64 %rd63, {%r143,%r144};
	// end inline asm
	max.u64 	%rd67, %rd62, %rd63;
	shl.b64 	%rd68, %rd81, 2;
	add.s64 	%rd69, %rd2, %rd68;
	add.s64 	%rd70, %rd3, %rd68;
	cvt.u32.u64 	%r154, %rd67;
	not.b32 	%r155, %r154;
	and.b32  	%r156, %r155, 65535;
	st.local.u32 	[%rd70], %r156;
	{ .reg .b32 tmp; mov.b64 {tmp, %r157}, %rd67; }
	and.b32  	%r158, %r157, 2147483647;
	not.b32 	%r159, %r157;
	setp.lt.s64 	%p80, %rd67, 0;
	selp.b32 	%r160, %r158, %r159, %p80;
	st.local.u32 	[%rd69], %r160;
$L__BB0_17:
	setp.ge.s32 	%p81, %r2, %r17;
	@%p81 bra 	$L__BB0_19;
	ld.param.u64 	%rd78, [_Z16topkGatingKernelILi128ELi8ELb1EEvPKfPfPiiii_param_2];
	shl.b64 	%rd71, %rd4, 2;
	add.s64 	%rd72, %rd2, %rd71;
	ld.local.f32 	%f126, [%rd72];
	mad.lo.s32 	%r161, %r163, %r17, %r2;
	mul.wide.s32 	%rd73, %r161, 4;
	add.s64 	%rd74, %rd5, %rd73;
	st.global.f32 	[%rd74], %f126;
	add.s64 	%rd75, %rd3, %rd71;
	ld.local.u32 	%r162, [%rd75];
	cvta.to.global.u64 	%rd76, %rd78;
	add.s64 	%rd77, %rd76, %rd73;
	st.global.u32 	[%rd77], %r162;
$L__BB0_19:
	add.s32 	%r163, %r163, %r9;
	setp.lt.s32 	%p82, %r163, %r15;
	@%p82 bra 	$L__BB0_2;
$L__BB0_20:
	ret;

}
	// .globl	_Z16topkGatingKernelILi128ELi8ELb0EEvPKfPfPiiii
.visible .entry _Z16topkGatingKernelILi128ELi8ELb0EEvPKfPfPiiii(
	.param .u64 .ptr .align 1 _Z16topkGatingKernelILi128ELi8ELb0EEvPKfPfPiiii_param_0,
	.param .u64 .ptr .align 1 _Z16topkGatingKernelILi128ELi8ELb0EEvPKfPfPiiii_param_1,
	.param .u64 .ptr .align 1 _Z16topkGatingKernelILi128ELi8ELb0EEvPKfPfPiiii_param_2,
	.param .u32 _Z16topkGatingKernelILi128ELi8ELb0EEvPKfPfPiiii_param_3,
	.param .u32 _Z16topkGatingKernelILi128ELi8ELb0EEvPKfPfPiiii_param_4,
	.param .u32 _Z16topkGatingKernelILi128ELi8ELb0EEvPKfPfPiiii_param_5
)
{
	.local .align 16 .b8 	__local_depot1[64];
	.reg .b64 	%SP;
	.reg .b64 	%SPL;
	.reg .pred 	%p<83>;
	.reg .b32 	%r<159>;
	.reg .b32 	%f<95>;
	.reg .b64 	%rd<82>;

	mov.u64 	%SPL, __local_depot1;
	ld.param.u64 	%rd17, [_Z16topkGatingKernelILi128ELi8ELb0EEvPKfPfPiiii_param_0];
	ld.param.u64 	%rd15, [_Z16topkGatingKernelILi128ELi8ELb0EEvPKfPfPiiii_param_1];
	ld.param.u32 	%r15, [_Z16topkGatingKernelILi128ELi8ELb0EEvPKfPfPiiii_param_3];
	ld.param.u32 	%r16, [_Z16topkGatingKernelILi128ELi8ELb0EEvPKfPfPiiii_param_4];
	ld.param.u32 	%r17, [_Z16topkGatingKernelILi128ELi8ELb0EEvPKfPfPiiii_param_5];
	cvta.to.global.u64 	%rd1, %rd17;
	add.u64 	%rd2, %SPL, 0;
	add.u64 	%rd3, %SPL, 32;
	mov.u32 	%r18, %ctaid.x;
	shl.b32 	%r19, %r18, 10;
	mov.u32 	%r20, %tid.x;
	or.b32  	%r21, %r19, %r20;
	shr.u32 	%r157, %r21, 5;
	and.b32  	%r2, %r20, 31;
	setp.ge.s32 	%p1, %r157, %r15;
	@%p1 bra 	$L__BB1_20;
	cvt.u64.u32 	%rd4, %r2;
	or.b32  	%r3, %r2, 32;
	or.b32  	%r4, %r2, 64;
	or.b32  	%r5, %r2, 96;
	and.b32  	%r6, %r17, 1;
	and.b32  	%r7, %r17, 2147483646;
	neg.s32 	%r8, %r7;
	mov.u32 	%r22, %nctaid.x;
	shl.b32 	%r9, %r22, 5;
	cvta.to.global.u64 	%rd5, %rd15;
$L__BB1_2:
	setp.ge.s32 	%p2, %r2, %r16;
	mul.lo.s32 	%r11, %r157, %r16;
	mov.f32 	%f91, 0fFF800000;
	@%p2 bra 	$L__BB1_4;
	add.s32 	%r23, %r2, %r11;
	mul.wide.s32 	%rd20, %r23, 4;
	add.s64 	%rd21, %rd1, %rd20;
	ld.global.f32 	%f91, [%rd21];
$L__BB1_4:
	setp.ge.s32 	%p3, %r3, %r16;
	cvt.s64.s32 	%rd22, %r11;
	add.s64 	%rd23, %rd4, %rd22;
	shl.b64 	%rd24, %rd23, 2;
	add.s64 	%rd6, %rd1, %rd24;
	mov.f32 	%f92, 0fFF800000;
	@%p3 bra 	$L__BB1_6;
	ld.global.f32 	%f92, [%rd6+128];
$L__BB1_6:
	setp.ge.s32 	%p4, %r4, %r16;
	mov.f32 	%f93, 0fFF800000;
	@%p4 bra 	$L__BB1_8;
	ld.global.f32 	%f93, [%rd6+256];
$L__BB1_8:
	setp.ge.s32 	%p5, %r5, %r16;
	mov.f32 	%f94, 0fFF800000;
	@%p5 bra 	$L__BB1_10;
	ld.global.f32 	%f94, [%rd6+384];
$L__BB1_10:
	setp.lt.s32 	%p6, %r17, 1;
	mov.f32 	%f25, 0fFF800000;
	st.local.v4.f32 	[%rd2], {%f25, %f25, %f25, %f25};
	mov.b32 	%r24, -1;
	st.local.v4.u32 	[%rd3], {%r24, %r24, %r24, %r24};
	st.local.v4.f32 	[%rd2+16], {%f25, %f25, %f25, %f25};
	st.local.v4.u32 	[%rd3+16], {%r24, %r24, %r24, %r24};
	@%p6 bra 	$L__BB1_17;
	setp.eq.s32 	%p7, %r17, 1;
	mov.b64 	%rd81, 0;
	@%p7 bra 	$L__BB1_15;
	add.s64 	%rd80, %rd3, 4;
	add.s64 	%rd79, %rd2, 4;
	mov.u32 	%r158, %r8;
$L__BB1_13:
	setp.equ.f32 	%p8, %f91, 0fFF800000;
	selp.f32 	%f26, 0fFF800000, %f91, %p8;
	selp.b32 	%r65, -1, %r2, %p8;
	setp.gt.f32 	%p9, %f92, %f26;
	selp.f32 	%f27, %f92, %f26, %p9;
	selp.b32 	%r66, %r3, %r65, %p9;
	setp.gt.f32 	%p10, %f93, %f27;
	selp.f32 	%f28, %f93, %f27, %p10;
	selp.b32 	%r67, %r4, %r66, %p10;
	setp.gt.f32 	%p11, %f94, %f28;
	selp.f32 	%f29, %f94, %f28, %p11;
	selp.b32 	%r68, %r5, %r67, %p11;
	mov.b32 	%r69, %f29;
	not.b32 	%r70, %r69;
	abs.f32 	%f30, %f29;
	neg.f32 	%f31, %f30;
	mov.b32 	%r71, %f31;
	setp.lt.s32 	%p12, %r69, 0;
	selp.b32 	%r72, %r70, %r71, %p12;
	cvt.u64.u32 	%rd46, %r72;
	shl.b64 	%rd47, %rd46, 32;
	sub.s32 	%r73, 65535, %r68;
	cvt.u64.u32 	%rd48, %r73;
	or.b64  	%rd26, %rd47, %rd48;
	// begin inline asm
	mov.b64 {%r25,%r26}, %rd26;
	// end inline asm
	shfl.sync.bfly.b32	%r28|%p13, %r26, 16, 31, -1;
	shfl.sync.bfly.b32	%r27|%p14, %r25, 16, 31, -1;
	// begin inline asm
	mov.b64 %rd27, {%r27,%r28};
	// end inline asm
	max.u64 	%rd28, %rd26, %rd27;
	// begin inline asm
	mov.b64 {%r29,%r30}, %rd28;
	// end inline asm
	shfl.sync.bfly.b32	%r32|%p15, %r30, 8, 31, -1;
	shfl.sync.bfly.b32	%r31|%p16, %r29, 8, 31, -1;
	// begin inline asm
	mov.b64 %rd29, {%r31,%r32};
	// end inline asm
	max.u64 	%rd30, %rd28, %rd29;
	// begin inline asm
	mov.b64 {%r33,%r34}, %rd30;
	// end inline asm
	shfl.sync.bfly.b32	%r36|%p17, %r34, 4, 31, -1;
	shfl.sync.bfly.b32	%r35|%p18, %r33, 4, 31, -1;
	// begin inline asm
	mov.b64 %rd31, {%r35,%r36};
	// end inline asm
	max.u64 	%rd32, %rd30, %rd31;
	// begin inline asm
	mov.b64 {%r37,%r38}, %rd32;
	// end inline asm
	shfl.sync.bfly.b32	%r40|%p19, %r38, 2, 31, -1;
	shfl.sync.bfly.b32	%r39|%p20, %r37, 2, 31, -1;
	// begin inline asm
	mov.b64 %rd33, {%r39,%r40};
	// end inline asm
	max.u64 	%rd34, %rd32, %rd33;
	// begin inline asm
	mov.b64 {%r41,%r42}, %rd34;
	// end inline asm
	shfl.sync.bfly.b32	%r44|%p21, %r42, 1, 31, -1;
	shfl.sync.bfly.b32	%r43|%p22, %r41, 1, 31, -1;
	// begin inline asm
	mov.b64 %rd35, {%r43,%r44};
	// end inline asm
	max.u64 	%rd49, %rd34, %rd35;
	cvt.u32.u64 	%r74, %rd49;
	not.b32 	%r75, %r74;
	and.b32  	%r76, %r75, 65535;
	st.local.u32 	[%rd80+-4], %r76;
	{ .reg .b32 tmp; mov.b64 {tmp, %r77}, %rd49; }
	and.b32  	%r78, %r77, 2147483647;
	not.b32 	%r79, %r77;
	setp.lt.s64 	%p23, %rd49, 0;
	selp.b32 	%r80, %r78, %r79, %p23;
	st.local.u32 	[%rd79+-4], %r80;
	setp.eq.s32 	%p24, %r2, %r76;
	selp.f32 	%f32, 0fFF800000, %f91, %p24;
	setp.eq.s32 	%p25, %r3, %r76;
	selp.f32 	%f33, 0fFF800000, %f92, %p25;
	setp.eq.s32 	%p26, %r4, %r76;
	selp.f32 	%f34, 0fFF800000, %f93, %p26;
	setp.eq.s32 	%p27, %r5, %r76;
	selp.f32 	%f35, 0fFF800000, %f94, %p27;
	setp.equ.f32 	%p28, %f32, 0fFF800000;
	selp.f32 	%f36, 0fFF800000, %f32, %p28;
	selp.b32 	%r81, -1, %r2, %p28;
	setp.gt.f32 	%p29, %f33, %f36;
	selp.f32 	%f37, %f33, %f36, %p29;
	selp.b32 	%r82, %r3, %r81, %p29;
	setp.gt.f32 	%p30, %f34, %f37;
	selp.f32 	%f38, %f34, %f37, %p30;
	selp.b32 	%r83, %r4, %r82, %p30;
	setp.gt.f32 	%p31, %f35, %f38;
	selp.f32 	%f39, %f35, %f38, %p31;
	selp.b32 	%r84, %r5, %r83, %p31;
	mov.b32 	%r85, %f39;
	not.b32 	%r86, %r85;
	abs.f32 	%f40, %f39;
	neg.f32 	%f41, %f40;
	mov.b32 	%r87, %f41;
	setp.lt.s32 	%p32, %r85, 0;
	selp.b32 	%r88, %r86, %r87, %p32;
	cvt.u64.u32 	%rd50, %r88;
	shl.b64 	%rd51, %rd50, 32;
	sub.s32 	%r89, 65535, %r84;
	cvt.u64.u32 	%rd52, %r89;
	or.b64  	%rd36, %rd51, %rd52;
	// begin inline asm
	mov.b64 {%r45,%r46}, %rd36;
	// end inline asm
	shfl.sync.bfly.b32	%r48|%p33, %r46, 16, 31, -1;
	shfl.sync.bfly.b32	%r47|%p34, %r45, 16, 31, -1;
	// begin inline asm
	mov.b64 %rd37, {%r47,%r48};
	// end inline asm
	max.u64 	%rd38, %rd36, %rd37;
	// begin inline asm
	mov.b64 {%r49,%r50}, %rd38;
	// end inline asm
	shfl.sync.bfly.b32	%r52|%p35, %r50, 8, 31, -1;
	shfl.sync.bfly.b32	%r51|%p36, %r49, 8, 31, -1;
	// begin inline asm
	mov.b64 %rd39, {%r51,%r52};
	// end inline asm
	max.u64 	%rd40, %rd38, %rd39;
	// begin inline asm
	mov.b64 {%r53,%r54}, %rd40;
	// end inline asm
	shfl.sync.bfly.b32	%r56|%p37, %r54, 4, 31, -1;
	shfl.sync.bfly.b32	%r55|%p38, %r53, 4, 31, -1;
	// begin inline asm
	mov.b64 %rd41, {%r55,%r56};
	// end inline asm
	max.u64 	%rd42, %rd40, %rd41;
	// begin inline asm
	mov.b64 {%r57,%r58}, %rd42;
	// end inline asm
	shfl.sync.bfly.b32	%r60|%p39, %r58, 2, 31, -1;
	shfl.sync.bfly.b32	%r59|%p40, %r57, 2, 31, -1;
	// begin inline asm
	mov.b64 %rd43, {%r59,%r60};
	// end inline asm
	max.u64 	%rd44, %rd42, %rd43;
	// begin inline asm
	mov.b64 {%r61,%r62}, %rd44;
	// end inline asm
	shfl.sync.bfly.b32	%r64|%p41, %r62, 1, 31, -1;
	shfl.sync.bfly.b32	%r63|%p42, %r61, 1, 31, -1;
	// begin inline asm
	mov.b64 %rd45, {%r63,%r64};
	// end inline asm
	max.u64 	%rd53, %rd44, %rd45;
	cvt.u32.u64 	%r90, %rd53;
	not.b32 	%r91, %r90;
	and.b32  	%r92, %r91, 65535;
	st.local.u32 	[%rd80], %r92;
	{ .reg .b32 tmp; mov.b64 {tmp, %r93}, %rd53; }
	and.b32  	%r94, %r93, 2147483647;
	not.b32 	%r95, %r93;
	setp.lt.s64 	%p43, %rd53, 0;
	selp.b32 	%r96, %r94, %r95, %p43;
	st.local.u32 	[%rd79], %r96;
	setp.eq.s32 	%p44, %r2, %r92;
	selp.f32 	%f91, 0fFF800000, %f32, %p44;
	setp.eq.s32 	%p45, %r3, %r92;
	selp.f32 	%f92, 0fFF800000, %f33, %p45;
	setp.eq.s32 	%p46, %r4, %r92;
	selp.f32 	%f93, 0fFF800000, %f34, %p46;
	setp.eq.s32 	%p47, %r5, %r92;
	selp.f32 	%f94, 0fFF800000, %f35, %p47;
	add.s32 	%r158, %r158, 2;
	add.s64 	%rd80, %rd80, 8;
	add.s64 	%rd79, %rd79, 8;
	setp.ne.s32 	%p48, %r158, 0;
	@%p48 bra 	$L__BB1_13;
	cvt.u64.u32 	%rd81, %r7;
$L__BB1_15:
	setp.eq.s32 	%p49, %r6, 0;
	@%p49 bra 	$L__BB1_17;
	setp.equ.f32 	%p50, %f91, 0fFF800000;
	selp.f32 	%f42, 0fFF800000, %f91, %p50;
	selp.b32 	%r117, -1, %r2, %p50;
	setp.gt.f32 	%p51, %f92, %f42;
	selp.f32 	%f43, %f92, %f42, %p51;
	selp.b32 	%r118, %r3, %r117, %p51;
	setp.gt.f32 	%p52, %f93, %f43;
	selp.f32 	%f44, %f93, %f43, %p52;
	selp.b32 	%r119, %r4, %r118, %p52;
	setp.gt.f32 	%p53, %f94, %f44;
	selp.f32 	%f45, %f94, %f44, %p53;
	selp.b32 	%r120, %r5, %r119, %p53;
	mov.b32 	%r121, %f45;
	not.b32 	%r122, %r121;
	abs.f32 	%f46, %f45;
	neg.f32 	%f47, %f46;
	mov.b32 	%r123, %f47;
	setp.lt.s32 	%p54, %r121, 0;
	selp.b32 	%r124, %r122, %r123, %p54;
	cvt.u64.u32 	%rd64, %r124;
	shl.b64 	%rd65, %rd64, 32;
	sub.s32 	%r125, 65535, %r120;
	cvt.u64.u32 	%rd66, %r125;
	or.b64  	%rd54, %rd65, %rd66;
	// begin inline asm
	mov.b64 {%r97,%r98}, %rd54;
	// end inline asm
	shfl.sync.bfly.b32	%r100|%p55, %r98, 16, 31, -1;
	shfl.sync.bfly.b32	%r99|%p56, %r97, 16, 31, -1;
	// begin inline asm
	mov.b64 %rd55, {%r99,%r100};
	// end inline asm
	max.u64 	%rd56, %rd54, %rd55;
	// begin inline asm
	mov.b64 {%r101,%r102}, %rd56;
	// end inline asm
	shfl.sync.bfly.b32	%r104|%p57, %r102, 8, 31, -1;
	shfl.sync.bfly.b32	%r103|%p58, %r101, 8, 31, -1;
	// begin inline asm
	mov.b64 %rd57, {%r103,%r104};
	// end inline asm
	max.u64 	%rd58, %rd56, %rd57;
	// begin inline asm
	mov.b64 {%r105,%r106}, %rd58;
	// end inline asm
	shfl.sync.bfly.b32	%r108|%p59, %r106, 4, 31, -1;
	shfl.sync.bfly.b32	%r107|%p60, %r105, 4, 31, -1;
	// begin inline asm
	mov.b64 %rd59, {%r107,%r108};
	// end inline asm
	max.u64 	%rd60, %rd58, %rd59;
	// begin inline asm
	mov.b64 {%r109,%r110}, %rd60;
	// end inline asm
	shfl.sync.bfly.b32	%r112|%p61, %r110, 2, 31, -1;
	shfl.sync.bfly.b32	%r111|%p62, %r109, 2, 31, -1;
	// begin inline asm
	mov.b64 %rd61, {%r111,%r112};
	// end inline asm
	max.u64 	%rd62, %rd60, %rd61;
	// begin inline asm
	mov.b64 {%r113,%r114}, %rd62;
	// end inline asm
	shfl.sync.bfly.b32	%r116|%p63, %r114, 1, 31, -1;
	shfl.sync.bfly.b32	%r115|%p64, %r113, 1, 31, -1;
	// begin inline asm
	mov.b64 %rd63, {%r115,%r116};
	// end inline asm
	max.u64 	%rd67, %rd62, %rd63;
	shl.b64 	%rd68, %rd81, 2;
	add.s64 	%rd69, %rd2, %rd68;
	add.s64 	%rd70, %rd3, %rd68;
	cvt.u32.u64 	%r126, %rd67;
	not.b32 	%r127, %r126;
	and.b32  	%r128, %r127, 65535;
	st.local.u32 	[%rd70], %r128;
	{ .reg .b32 tmp; mov.b64 {tmp, %r129}, %rd67; }
	and.b32  	%r130, %r129, 2147483647;
	not.b32 	%r131, %r129;
	setp.lt.s64 	%p65, %rd67, 0;
	selp.b32 	%r132, %r130, %r131, %p65;
	st.local.u32 	[%rd69], %r132;
$L__BB1_17:
	setp.ge.s32 	%p66, %r2, %r17;
	@%p66 bra 	$L__BB1_19;
	ld.param.u64 	%rd78, [_Z16topkGatingKernelILi128ELi8ELb0EEvPKfPfPiiii_param_2];
	shl.b64 	%rd71, %rd4, 2;
	add.s64 	%rd72, %rd2, %rd71;
	ld.local.f32 	%f48, [%rd72];
	mov.b32 	%r133, %f48;
	shfl.sync.bfly.b32	%r134|%p67, %r133, 16, 31, -1;
	mov.b32 	%f49, %r134;
	setp.lt.f32 	%p68, %f48, %f49;
	selp.f32 	%f50, %f49, %f48, %p68;
	mov.b32 	%r135, %f50;
	shfl.sync.bfly.b32	%r136|%p69, %r135, 8, 31, -1;
	mov.b32 	%f51, %r136;
	setp.lt.f32 	%p70, %f50, %f51;
	selp.f32 	%f52, %f51, %f50, %p70;
	mov.b32 	%r137, %f52;
	shfl.sync.bfly.b32	%r138|%p71, %r137, 4, 31, -1;
	mov.b32 	%f53, %r138;
	setp.lt.f32 	%p72, %f52, %f53;
	selp.f32 	%f54, %f53, %f52, %p72;
	mov.b32 	%r139, %f54;
	shfl.sync.bfly.b32	%r140|%p73, %r139, 2, 31, -1;
	mov.b32 	%f55, %r140;
	setp.lt.f32 	%p74, %f54, %f55;
	selp.f32 	%f56, %f55, %f54, %p74;
	mov.b32 	%r141, %f56;
	shfl.sync.bfly.b32	%r142|%p75, %r141, 1, 31, -1;
	mov.b32 	%f57, %r142;
	setp.lt.f32 	%p76, %f56, %f57;
	selp.f32 	%f58, %f57, %f56, %p76;
	sub.f32 	%f59, %f48, %f58;
	fma.rn.f32 	%f60, %f59, 0f3BBB989D, 0f3F000000;
	cvt.sat.f32.f32 	%f61, %f60;
	mov.f32 	%f62, 0f4B400001;
	mov.f32 	%f63, 0f437C0000;
	fma.rm.f32 	%f64, %f61, %f63, %f62;
	add.f32 	%f65, %f64, 0fCB40007F;
	neg.f32 	%f66, %f65;
	fma.rn.f32 	%f67, %f59, 0f3FB8AA3B, %f66;
	fma.rn.f32 	%f68, %f59, 0f32A57060, %f67;
	mov.b32 	%r143, %f64;
	shl.b32 	%r144, %r143, 23;
	mov.b32 	%f69, %r144;
	ex2.approx.ftz.f32 	%f70, %f68;
	mul.f32 	%f71, %f70, %f69;
	mov.b32 	%r145, %f71;
	shfl.sync.bfly.b32	%r146|%p77, %r145, 16, 31, -1;
	mov.b32 	%f72, %r146;
	add.f32 	%f73, %f71, %f72;
	mov.b32 	%r147, %f73;
	shfl.sync.bfly.b32	%r148|%p78, %r147, 8, 31, -1;
	mov.b32 	%f74, %r148;
	add.f32 	%f75, %f73, %f74;
	mov.b32 	%r149, %f75;
	shfl.sync.bfly.b32	%r150|%p79, %r149, 4, 31, -1;
	mov.b32 	%f76, %r150;
	add.f32 	%f77, %f75, %f76;
	mov.b32 	%r151, %f77;
	shfl.sync.bfly.b32	%r152|%p80, %r151, 2, 31, -1;
	mov.b32 	%f78, %r152;
	add.f32 	%f79, %f77, %f78;
	mov.b32 	%r153, %f79;
	shfl.sync.bfly.b32	%r154|%p81, %r153, 1, 31, -1;
	mov.b32 	%f80, %r154;
	add.f32 	%f81, %f79, %f80;
	div.rn.f32 	%f82, %f71, %f81;
	st.local.f32 	[%rd72], %f82;
	mad.lo.s32 	%r155, %r157, %r17, %r2;
	mul.wide.s32 	%rd73, %r155, 4;
	add.s64 	%rd74, %rd5, %rd73;
	st.global.f32 	[%rd74], %f82;
	add.s64 	%rd75, %rd3, %rd71;
	ld.local.u32 	%r156, [%rd75];
	cvta.to.global.u64 	%rd76, %rd78;
	add.s64 	%rd77, %rd76, %rd73;
	st.global.u32 	[%rd77], %r156;
$L__BB1_19:
	add.s32 	%r157, %r157, %r9;
	setp.lt.s32 	%p82, %r157, %r15;
	@%p82 bra 	$L__BB1_2;
$L__BB1_20:
	ret;

}


// ===== COMPILED SASS (sm_100) =====

	.target	sm_100

	.elftype	@"ET_EXEC"


//--------------------- .note.nv.tkinfo           --------------------------
	.section	.note.nv.tkinfo,"",@"SHT_NOTE"
	.sectionflags	@"SHF_NOTE_NV_TKINFO"
	.tkinfo
        /*0018*/ 	.word	0x00000002
        /*0030*/ 	.string	""
        /*0030*/ 	.string	"ptxas"
        /*0030*/ 	.string	"Cuda compilation tools, release 13.0, V13.0.88"
        /*0030*/ 	.string	"Build cuda_13.0.r13.0/compiler.36424714_0"
        /*0030*/ 	.string	"-arch sm_100 -m 64 "



//--------------------- .note.nv.cuinfo           --------------------------
	.section	.note.nv.cuinfo,"",@"SHT_NOTE"
	.sectionflags	@"SHF_NOTE_NV_CUINFO"
        /*0018*/ 	.short	0x0002
        /*001a*/ 	.short	0x0064
        /*001c*/ 	.short	0x0082
	.zero		2


//--------------------- .nv.info                  --------------------------
	.section	.nv.info,"",@"SHT_CUDA_INFO"
	.align	4


	//----- nvinfo : EIATTR_REGCOUNT
	.align		4
        /*0000*/ 	.byte	0x04, 0x2f
        /*0002*/ 	.short	(.L_11 - .L_10)
	.align		4
.L_10:
        /*0004*/ 	.word	index@(_Z16topkGatingKernelILi128ELi8ELb1EEvPKfPfPiiii)
        /*0008*/ 	.word	0x00000040


	//----- nvinfo : EIATTR_FRAME_SIZE
	.align		4
.L_11:
        /*000c*/ 	.byte	0x04, 0x11
        /*000e*/ 	.short	(.L_13 - .L_12)
	.align		4
.L_12:
        /*0010*/ 	.word	index@($__internal_1_$__cuda_sm3x_div_rn_noftz_f32_slowpath)
        /*0014*/ 	.word	0x00000000


	//----- nvinfo : EIATTR_FRAME_SIZE
	.align		4
.L_13:
        /*0018*/ 	.byte	0x04, 0x11
        /*001a*/ 	.short	(.L_15 - .L_14)
	.align		4
.L_14:
        /*001c*/ 	.word	index@(_Z16topkGatingKernelILi128ELi8ELb1EEvPKfPfPiiii)
        /*0020*/ 	.word	0x00000000


	//----- nvinfo : EIATTR_REGCOUNT
	.align		4
.L_15:
        /*0024*/ 	.byte	0x04, 0x2f
        /*0026*/ 	.short	(.L_17 - .L_16)
	.align		4
.L_16:
        /*0028*/ 	.word	index@(_Z16topkGatingKernelILi128ELi8ELb0EEvPKfPfPiiii)
        /*002c*/ 	.word	0x00000040


	//----- nvinfo : EIATTR_FRAME_SIZE
	.align		4
.L_17:
        /*0030*/ 	.byte	0x04, 0x11
        /*0032*/ 	.short	(.L_19 - .L_18)
	.align		4
.L_18:
        /*0034*/ 	.word	index@($__internal_0_$__cuda_sm3x_div_rn_noftz_f32_slowpath)
        /*0038*/ 	.word	0x00000000


	//----- nvinfo : EIATTR_FRAME_SIZE
	.align		4
.L_19:
        /*003c*/ 	.byte	0x04, 0x11
        /*003e*/ 	.short	(.L_21 - .L_20)
	.align		4
.L_20:
        /*0040*/ 	.word	index@(_Z16topkGatingKernelILi128ELi8ELb0EEvPKfPfPiiii)
        /*0044*/ 	.word	0x00000000


	//----- nvinfo : EIATTR_MIN_STACK_SIZE
	.align		4
.L_21:
        /*0048*/ 	.byte	0x04, 0x12
        /*004a*/ 	.short	(.L_23 - .L_22)
	.align		4
.L_22:
        /*004c*/ 	.word	index@(_Z16topkGatingKernelILi128ELi8ELb0EEvPKfPfPiiii)
        /*0050*/ 	.word	0x00000000


	//----- nvinfo : EIATTR_MIN_STACK_SIZE
	.align		4
.L_23:
        /*0054*/ 	.byte	0x04, 0x12
        /*0056*/ 	.short	(.L_25 - .L_24)
	.align		4
.L_24:
        /*0058*/ 	.word	index@(_Z16topkGatingKernelILi128ELi8ELb1EEvPKfPfPiiii)
        /*005c*/ 	.word	0x00000000
.L_25:


//--------------------- .nv.compat                --------------------------
	.section	.nv.compat,"",@"SHT_CUDA_COMPAT_INFO"
	.align	4
        /*0000*/ 	.byte	0x02, 0x09, 0x00, 0x00, 0x02, 0x02, 0x01, 0x00, 0x02, 0x05, 0x05, 0x00, 0x03, 0x07, 0x01, 0x01
        /*0010*/ 	.byte	0x02, 0x03, 0x00, 0x00, 0x02, 0x06, 0x01, 0x00, 0x04, 0x0b, 0x08, 0x00, 0x01, 0x00, 0x00, 0x00
        /*0020*/ 	.byte	0x00, 0x00, 0x00, 0x00


//--------------------- .nv.info._Z16topkGatingKernelILi128ELi8ELb0EEvPKfPfPiiii --------------------------
	.section	.nv.info._Z16topkGatingKernelILi128ELi8ELb0EEvPKfPfPiiii,"",@"SHT_CUDA_INFO"
	.sectionflags	@""
	.align	4


	//----- nvinfo : EIATTR_CUDA_API_VERSION
	.align		4
        /*0000*/ 	.byte	0x04, 0x37
        /*0002*/ 	.short	(.L_27 - .L_26)
.L_26:
        /*0004*/ 	.word	0x00000082


	//----- nvinfo : EIATTR_KPARAM_INFO
	.align		4
.L_27:
        /*0008*/ 	.byte	0x04, 0x17
        /*000a*/ 	.short	(.L_29 - .L_28)
.L_28:
        /*000c*/ 	.word	0x00000000
        /*0010*/ 	.short	0x0005
        /*0012*/ 	.short	0x0020
        /*0014*/ 	.byte	0x00, 0xf0, 0x11, 0x00


	//----- nvinfo : EIATTR_KPARAM_INFO
	.align		4
.L_29:
        /*0018*/ 	.byte	0x04, 0x17
        /*001a*/ 	.short	(.L_31 - .L_30)
.L_30:
        /*001c*/ 	.word	0x00000000
        /*0020*/ 	.short	0x0004
        /*0022*/ 	.short	0x001c
        /*0024*/ 	.byte	0x00, 0xf0, 0x11, 0x00


	//----- nvinfo : EIATTR_KPARAM_INFO
	.align		4
.L_31:
        /*0028*/ 	.byte	0x04, 0x17
        /*002a*/ 	.short	(.L_33 - .L_32)
.L_32:
        /*002c*/ 	.word	0x00000000
        /*0030*/ 	.short	0x0003
        /*0032*/ 	.short	0x0018
        /*0034*/ 	.byte	0x00, 0xf0, 0x11, 0x00


	//----- nvinfo : EIATTR_KPARAM_INFO
	.align		4
.L_33:
        /*0038*/ 	.byte	0x04, 0x17
        /*003a*/ 	.short	(.L_35 - .L_34)
.L_34:
        /*003c*/ 	.word	0x00000000
        /*0040*/ 	.short	0x0002
        /*0042*/ 	.short	0x0010
        /*0044*/ 	.byte	0x00, 0xf5, 0x21, 0x00


	//----- nvinfo : EIATTR_KPARAM_INFO
	.align		4
.L_35:
        /*0048*/ 	.byte	0x04, 0x17
        /*004a*/ 	.short	(.L_37 - .L_36)
.L_36:
        /*004c*/ 	.word	0x00000000
        /*0050*/ 	.short	0x0001
        /*0052*/ 	.short	0x0008
        /*0054*/ 	.byte	0x00, 0xf5, 0x21, 0x00


	//----- nvinfo : EIATTR_KPARAM_INFO
	.align		4
.L_37:
        /*0058*/ 	.byte	0x04, 0x17
        /*005a*/ 	.short	(.L_39 - .L_38)
.L_38:
        /*005c*/ 	.word	0x00000000
        /*0060*/ 	.short	0x0000
        /*0062*/ 	.short	0x0000
        /*0064*/ 	.byte	0x00, 0xf5, 0x21, 0x00


	//----- nvinfo : EIATTR_SPARSE_MMA_MASK
	.align		4
.L_39:
        /*0068*/ 	.byte	0x03, 0x50
        /*006a*/ 	.short	0x0000


	//----- nvinfo : EIATTR_MAXREG_COUNT
	.align		4
        /*006c*/ 	.byte	0x03, 0x1b
        /*006e*/ 	.short	0x00ff


	//----- nvinfo : EIATTR_MERCURY_ISA_VERSION
	.align		4
        /*0070*/ 	.byte	0x03, 0x5f
        /*0072*/ 	.short	0x0101


	//----- nvinfo : EIATTR_COOP_GROUP_MASK_REGIDS
	.align		4
        /*0074*/ 	.byte	0x04, 0x29
        /*0076*/ 	.short	(.L_41 - .L_40)


	//   ....[0]....
.L_40:
        /*0078*/ 	.word	0xffffffff


	//   ....[1]....
        /*007c*/ 	.word	0xffffffff


	//   ....[2]....
        /*0080*/ 	.word	0xffffffff


	//   ....[3]....
        /*0084*/ 	.word	0xffffffff


	//   ....[4]....
        /*0088*/ 	.word	0xffffffff


	//   ....[5]....
        /*008c*/ 	.word	0xffffffff


	//   ....[6]....
        /*0090*/ 	.word	0xffffffff


	//   ....[7]....
        /*0094*/ 	.word	0xffffffff


	//   ....[8]....
        /*0098*/ 	.word	0xffffffff


	//   ....[9]....
        /*009c*/ 	.word	0xffffffff


	//   ....[10]....
        /*00a0*/ 	.word	0xffffffff


	//   ....[11]....
        /*00a4*/ 	.word	0xffffffff


	//   ....[12]....
        /*00a8*/ 	.word	0xffffffff


	//   ....[13]....
        /*00ac*/ 	.word	0xffffffff


	//   ....[14]....
        /*00b0*/ 	.word	0xffffffff


	//   ....[15]....
        /*00b4*/ 	.word	0xffffffff


	//   ....[16]....
        /*00b8*/ 	.word	0xffffffff


	//   ....[17]....
        /*00bc*/ 	.word	0xffffffff


	//   ....[18]....
        /*00c0*/ 	.word	0xffffffff


	//   ....[19]....
        /*00c4*/ 	.word	0xffffffff


	//   ....[20]....
        /*00c8*/ 	.word	0xffffffff


	//   ....[21]....
        /*00cc*/ 	.word	0xffffffff


	//   ....[22]....
        /*00d0*/ 	.word	0xffffffff


	//   ....[23]....
        /*00d4*/ 	.word	0xffffffff


	//   ....[24]....
        /*00d8*/ 	.word	0xffffffff


	//   ....[25]....
        /*00dc*/ 	.word	0xffffffff


	//   ....[26]....
        /*00e0*/ 	.word	0xffffffff


	//   ....[27]....
        /*00e4*/ 	.word	0xffffffff


	//   ....[28]....
        /*00e8*/ 	.word	0xffffffff


	//   ....[29]....
        /*00ec*/ 	.word	0xffffffff


	//   ....[30]....
        /*00f0*/ 	.word	0xffffffff


	//   ....[31]....
        /*00f4*/ 	.word	0xffffffff


	//   ....[32]....
        /*00f8*/ 	.word	0xffffffff


	//   ....[33]....
        /*00fc*/ 	.word	0xffffffff


	//   ....[34]....
        /*0100*/ 	.word	0xffffffff


	//   ....[35]....
        /*0104*/ 	.word	0xffffffff


	//   ....[36]....
        /*0108*/ 	.word	0xffffffff


	//   ....[37]....
        /*010c*/ 	.word	0xffffffff


	//   ....[38]....
        /*0110*/ 	.word	0xffffffff


	//   ....[39]....
        /*0114*/ 	.word	0xffffffff


	//   ....[40]....
        /*0118*/ 	.word	0x0500001e


	//   ....[41]....
        /*011c*/ 	.word	0x0500001e


	//   ....[42]....
        /*0120*/ 	.word	0x0500001e


	//   ....[43]....
        /*0124*/ 	.word	0x0500001e


	//   ....[44]....
        /*0128*/ 	.word	0x0500001e


	//   ....[45]....
        /*012c*/ 	.word	0x0500001e


	//   ....[46]....
        /*0130*/ 	.word	0x0500001e


	//   ....[47]....
        /*0134*/ 	.word	0x0500001e


	//   ....[48]....
        /*0138*/ 	.word	0x0500001e


	//   ....[49]....
        /*013c*/ 	.word	0x0500001e


	//   ....[50]....
        /*0140*/ 	.word	0x0500001e


	//   ....[51]....
        /*0144*/ 	.word	0x0500001e


	//   ....[52]....
        /*0148*/ 	.word	0x0500001e


	//   ....[53]....
        /*014c*/ 	.word	0x0500001e


	//   ....[54]....
        /*0150*/ 	.word	0x0500001e


	//   ....[55]....
        /*0154*/ 	.word	0x0500001e


	//   ....[56]....
        /*0158*/ 	.word	0x0500001e


	//   ....[57]....
        /*015c*/ 	.word	0x0500001e


	//   ....[58]....
        /*0160*/ 	.word	0x0500001e


	//   ....[59]....
        /*0164*/ 	.word	0x0500001e


	//   ....[60]....
        /*0168*/ 	.word	0x0500001e


	//   ....[61]....
        /*016c*/ 	.word	0x0500001e


	//   ....[62]....
        /*0170*/ 	.word	0x0500001e


	//   ....[63]....
        /*0174*/ 	.word	0x0500001e


	//   ....[64]....
        /*0178*/ 	.word	0x0500001e


	//   ....[65]....
        /*017c*/ 	.word	0x0500001e


	//   ....[66]....
        /*0180*/ 	.word	0x0500001e


	//   ....[67]....
        /*0184*/ 	.word	0x0500001e


	//   ....[68]....
        /*0188*/ 	.word	0x0500001e


	//   ....[69]....
        /*018c*/ 	.word	0x0500001e


	//   ....[70]....
        /*0190*/ 	.word	0x0500001e


	//   ....[71]....
        /*0194*/ 	.word	0x0500001e


	//   ....[72]....
        /*0198*/ 	.word	0x0500001e


	//   ....[73]....
        /*019c*/ 	.word	0x0500001e


	//   ....[74]....
        /*01a0*/ 	.word	0x0500001e


	//   ....[75]....
        /*01a4*/ 	.word	0x0500001e


	//   ....[76]....
        /*01a8*/ 	.word	0x0500001e


	//   ....[77]....
        /*01ac*/ 	.word	0x0500001e


	//   ....[78]....
        /*01b0*/ 	.word	0x0500001e


	//   ....[79]....
        /*01b4*/ 	.word	0x0500001e


	//----- nvinfo : EIATTR_COOP_GROUP_INSTR_OFFSETS
	.align		4
.L_41:
        /*01b8*/ 	.byte	0x04, 0x28
        /*01ba*/ 	.short	(.L_43 - .L_42)


	//   ....[0]....
.L_42:
        /*01bc*/ 	.word	0x00000550


	//   ....[1]....
        /*01c0*/ 	.word	0x00000580


	//   ....[2]....
        /*01c4*/ 	.word	0x00000610


	//   ....[3]....
        /*01c8*/ 	.word	0x00000620


	//   ....[4]....
        /*01cc*/ 	.word	0x00000670


	//   ....[5]....
        /*01d0*/ 	.word	0x00000680


	//   ....[6]....
        /*01d4*/ 	.word	0x000006d0


	//   ....[7]....
        /*01d8*/ 	.word	0x000006e0


	//   ....[8]....
        /*01dc*/ 	.word	0x00000730


	//   ....[9]....
        /*01e0*/ 	.word	0x00000740


	//   ....[10]....
        /*01e4*/ 	.word	0x00000990


	//   ....[11]....
        /*01e8*/ 	.word	0x000009e0


	//   ....[12]....
        /*01ec*/ 	.word	0x00000af0


	//   ....[13]....
        /*01f0*/ 	.word	0x00000b00


	//   ....[14]....
        /*01f4*/ 	.word	0x00000b50


	//   ....[15]....
        /*01f8*/ 	.word	0x00000b60


	//   ....[16]....
        /*01fc*/ 	.word	0x00000bb0


	//   ....[17]....
        /*0200*/ 	.word	0x00000bc0


	//   ....[18]....
        /*0204*/ 	.word	0x00000c20


	//   ....[19]....
        /*0208*/ 	.word	0x00000c40


	//   ....[20]....
        /*020c*/ 	.word	0x00001980


	//   ....[21]....
        /*0210*/ 	.word	0x00001990


	//   ....[22]....
        /*0214*/ 	.word	0x000019e0


	//   ....[23]....
        /*0218*/ 	.word	0x000019f0


	//   ....[24]....
        /*021c*/ 	.word	0x00001a40


	//   ....[25]....
        /*0220*/ 	.word	0x00001a50


	//   ....[26]....
        /*0224*/ 	.word	0x00001aa0


	//   ....[27]....
        /*0228*/ 	.word	0x00001ab0


	//   ....[28]....
        /*022c*/ 	.word	0x00001b00


	//   ....[29]....
        /*0230*/ 	.word	0x00001b10


	//   ....[30]....
        /*0234*/ 	.word	0x00001fd0


	//   ....[31]....
        /*0238*/ 	.word	0x00002020


	//   ....[32]....
        /*023c*/ 	.word	0x00002050


	//   ....[33]....
        /*0240*/ 	.word	0x00002080


	//   ....[34]....
        /*0244*/ 	.word	0x000020b0


	//   ....[35]....
        /*0248*/ 	.word	0x00002170


	//   ....[36]....
        /*024c*/ 	.word	0x00002190


	//   ....[37]....
        /*0250*/ 	.word	0x000021b0


	//   ....[38]....
        /*0254*/ 	.word	0x000021d0


	//   ....[39]....
        /*0258*/ 	.word	0x000021f0


	//   ....[40]....
        /*025c*/ 	.word	0x000027f0


	//   ....[41]....
        /*0260*/ 	.word	0x000028e0


	//   ....[42]....
        /*0264*/ 	.word	0x00002a10


	//   ....[43]....
        /*0268*/ 	.word	0x00002a70


	//   ....[44]....
        /*026c*/ 	.word	0x00002b20


	//   ....[45]....
        /*0270*/ 	.word	0x00002b80


	//   ....[46]....
        /*0274*/ 	.word	0x00002c30


	//   ....[47]....
        /*0278*/ 	.word	0x00002c90


	//   ....[48]....
        /*027c*/ 	.word	0x00002d40


	//   ....[49]....
        /*0280*/ 	.word	0x00002da0


	//   ....[50]....
        /*0284*/ 	.word	0x000034e0


	//   ....[51]....
        /*0288*/ 	.word	0x00003540


	//   ....[52]....
        /*028c*/ 	.word	0x000035f0


	//   ....[53]....
        /*0290*/ 	.word	0x00003650


	//   ....[54]....
        /*0294*/ 	.word	0x00003700


	//   ....[55]....
        /*0298*/ 	.word	0x00003760


	//   ....[56]....
        /*029c*/ 	.word	0x00003810


	//   ....[57]....
        /*02a0*/ 	.word	0x00003870


	//   ....[58]....
        /*02a4*/ 	.word	0x00003920


	//   ....[59]....
        /*02a8*/ 	.word	0x00003980


	//   ....[60]....
        /*02ac*/ 	.word	0x00003a20


	//   ....[61]....
        /*02b0*/ 	.word	0x00003ab0


	//   ....[62]....
        /*02b4*/ 	.word	0x00003b60


	//   ....[63]....
        /*02b8*/ 	.word	0x00003bc0


	//   ....[64]....
        /*02bc*/ 	.word	0x00003c70


	//   ....[65]....
        /*02c0*/ 	.word	0x00003cd0


	//   ....[66]....
        /*02c4*/ 	.word	0x00003d80


	//   ....[67]....
        /*02c8*/ 	.word	0x00003de0


	//   ....[68]....
        /*02cc*/ 	.word	0x00003e90


	//   ....[69]....
        /*02d0*/ 	.word	0x00003ef0


	//   ....[70]....
        /*02d4*/ 	.word	0x00003f90


	//   ....[71]....
        /*02d8*/ 	.word	0x00004020


	//   ....[72]....
        /*02dc*/ 	.word	0x000040b0


	//   ....[73]....
        /*02e0*/ 	.word	0x00004140


	//   ....[74]....
        /*02e4*/ 	.word	0x000041e0


	//   ....[75]....
        /*02e8*/ 	.word	0x00004310


	//   ....[76]....
        /*02ec*/ 	.word	0x00004390


	//   ....[77]....
        /*02f0*/ 	.word	0x00004410


	//   ....[78]....
        /*02f4*/ 	.word	0x00004490


	//   ....[79]....
        /*02f8*/ 	.word	0x00004510


	//----- nvinfo : EIATTR_VRC_CTA_INIT_COUNT
	.align		4
.L_43:
        /*02fc*/ 	.byte	0x02, 0x4a
	.zero		1
	.zero		1


	//----- nvinfo : EIATTR_EXIT_INSTR_OFFSETS
	.align		4
        /*0300*/ 	.byte	0x04, 0x1c
        /*0302*/ 	.short	(.L_45 - .L_44)


	//   ....[0]....
.L_44:
        /*0304*/ 	.word	0x00000080


	//   ....[1]....
        /*0308*/ 	.word	0x00002780


	//----- nvinfo : EIATTR_CRS_STACK_SIZE
	.align		4
.L_45:
        /*030c*/ 	.byte	0x04, 0x1e
        /*030e*/ 	.short	(.L_47 - .L_46)
.L_46:
        /*0310*/ 	.word	0x00000000


	//----- nvinfo : EIATTR_CBANK_PARAM_SIZE
	.align		4
.L_47:
        /*0314*/ 	.byte	0x03, 0x19
        /*0316*/ 	.short	0x0024


	//----- nvinfo : EIATTR_PARAM_CBANK
	.align		4
        /*0318*/ 	.byte	0x04, 0x0a
        /*031a*/ 	.short	(.L_49 - .L_48)
	.align		4
.L_48:
        /*031c*/ 	.word	index@(.nv.constant0._Z16topkGatingKernelILi128ELi8ELb0EEvPKfPfPiiii)
        /*0320*/ 	.short	0x0380
        /*0322*/ 	.short	0x0024


	//----- nvinfo : EIATTR_SW_WAR
	.align		4
.L_49:
        /*0324*/ 	.byte	0x04, 0x36
        /*0326*/ 	.short	(.L_51 - .L_50)
.L_50:
        /*0328*/ 	.word	0x00000008
.L_51:


//--------------------- .nv.info._Z16topkGatingKernelILi128ELi8ELb1EEvPKfPfPiiii --------------------------
	.section	.nv.info._Z16topkGatingKernelILi128ELi8ELb1EEvPKfPfPiiii,"",@"SHT_CUDA_INFO"
	.sectionflags	@""
	.align	4


	//----- nvinfo : EIATTR_CUDA_API_VERSION
	.align		4
        /*0000*/ 	.byte	0x04, 0x37
        /*0002*/ 	.short	(.L_53 - .L_52)
.L_52:
        /*0004*/ 	.word	0x00000082


	//----- nvinfo : EIATTR_KPARAM_INFO
	.align		4
.L_53:
        /*0008*/ 	.byte	0x04, 0x17
        /*000a*/ 	.short	(.L_55 - .L_54)
.L_54:
        /*000c*/ 	.word	0x00000000
        /*0010*/ 	.short	0x0005
        /*0012*/ 	.short	0x0020
        /*0014*/ 	.byte	0x00, 0xf0, 0x11, 0x00


	//----- nvinfo : EIATTR_KPARAM_INFO
	.align		4
.L_55:
        /*0018*/ 	.byte	0x04, 0x17
        /*001a*/ 	.short	(.L_57 - .L_56)
.L_56:
        /*001c*/ 	.word	0x00000000
        /*0020*/ 	.short	0x0004
        /*0022*/ 	.short	0x001c
        /*0024*/ 	.byte	0x00, 0xf0, 0x11, 0x00


	//----- nvinfo : EIATTR_KPARAM_INFO
	.align		4
.L_57:
        /*0028*/ 	.byte	0x04, 0x17
        /*002a*/ 	.short	(.L_59 - .L_58)
.L_58:
        /*002c*/ 	.word	0x00000000
        /*0030*/ 	.short	0x0003
        /*0032*/ 	.short	0x0018
        /*0034*/ 	.byte	0x00, 0xf0, 0x11, 0x00


	//----- nvinfo : EIATTR_KPARAM_INFO
	.align		4
.L_59:
        /*0038*/ 	.byte	0x04, 0x17
        /*003a*/ 	.short	(.L_61 - .L_60)
.L_60:
        /*003c*/ 	.word	0x00000000
        /*0040*/ 	.short	0x0002
        /*0042*/ 	.short	0x0010
        /*0044*/ 	.byte	0x00, 0xf5, 0x21, 0x00


	//----- nvinfo : EIATTR_KPARAM_INFO
	.align		4
.L_61:
        /*0048*/ 	.byte	0x04, 0x17
        /*004a*/ 	.short	(.L_63 - .L_62)
.L_62:
        /*004c*/ 	.word	0x00000000
        /*0050*/ 	.short	0x0001
        /*0052*/ 	.short	0x0008
        /*0054*/ 	.byte	0x00, 0xf5, 0x21, 0x00


	//----- nvinfo : EIATTR_KPARAM_INFO
	.align		4
.L_63:
        /*0058*/ 	.byte	0x04, 0x17
        /*005a*/ 	.short	(.L_65 - .L_64)
.L_64:
        /*005c*/ 	.word	0x00000000
        /*0060*/ 	.short	0x0000
        /*0062*/ 	.short	0x0000
        /*0064*/ 	.byte	0x00, 0xf5, 0x21, 0x00


	//----- nvinfo : EIATTR_SPARSE_MMA_MASK
	.align		4
.L_65:
        /*0068*/ 	.byte	0x03, 0x50
        /*006a*/ 	.short	0x0000


	//----- nvinfo : EIATTR_MAXREG_COUNT
	.align		4
        /*006c*/ 	.byte	0x03, 0x1b
        /*006e*/ 	.short	0x00ff


	//----- nvinfo : EIATTR_MERCURY_ISA_VERSION
	.align		4
        /*0070*/ 	.byte	0x03, 0x5f
        /*0072*/ 	.short	0x0101


	//----- nvinfo : EIATTR_COOP_GROUP_MASK_REGIDS
	.align		4
        /*0074*/ 	.byte	0x04, 0x29
        /*0076*/ 	.short	(.L_67 - .L_66)


	//   ....[0]....
.L_66:
        /*0078*/ 	.word	0xffffffff


	//   ....[1]....
        /*007c*/ 	.word	0xffffffff


	//   ....[2]....
        /*0080*/ 	.word	0xffffffff


	//   ....[3]....
        /*0084*/ 	.word	0xffffffff


	//   ....[4]....
        /*0088*/ 	.word	0xffffffff


	//   ....[5]....
        /*008c*/ 	.word	0xffffffff


	//   ....[6]....
        /*0090*/ 	.word	0xffffffff


	//   ....[7]....
        /*0094*/ 	.word	0xffffffff


	//   ....[8]....
        /*0098*/ 	.word	0xffffffff


	//   ....[9]....
        /*009c*/ 	.word	0xffffffff


	//   ....[10]....
        /*00a0*/ 	.word	0xffffffff


	//   ....[11]....
        /*00a4*/ 	.word	0xffffffff


	//   ....[12]....
        /*00a8*/ 	.word	0xffffffff


	//   ....[13]....
        /*00ac*/ 	.word	0xffffffff


	//   ....[14]....
        /*00b0*/ 	.word	0xffffffff


	//   ....[15]....
        /*00b4*/ 	.word	0xffffffff


	//   ....[16]....
        /*00b8*/ 	.word	0xffffffff


	//   ....[17]....
        /*00bc*/ 	.word	0xffffffff


	//   ....[18]....
        /*00c0*/ 	.word	0xffffffff


	//   ....[19]....
        /*00c4*/ 	.word	0xffffffff


	//   ....[20]....
        /*00c8*/ 	.word	0xffffffff


	//   ....[21]....
        /*00cc*/ 	.word	0xffffffff


	//   ....[22]....
        /*00d0*/ 	.word	0xffffffff


	//   ....[23]....
        /*00d4*/ 	.word	0xffffffff


	//   ....[24]....
        /*00d8*/ 	.word	0xffffffff


	//   ....[25]....
        /*00dc*/ 	.word	0xffffffff


	//   ....[26]....
        /*00e0*/ 	.word	0xffffffff


	//   ....[27]....
        /*00e4*/ 	.word	0xffffffff


	//   ....[28]....
        /*00e8*/ 	.word	0xffffffff


	//   ....[29]....
        /*00ec*/ 	.word	0xffffffff


	//   ....[30]....
        /*00f0*/ 	.word	0xffffffff


	//   ....[31]....
        /*00f4*/ 	.word	0xffffffff


	//   ....[32]....
        /*00f8*/ 	.word	0xffffffff


	//   ....[33]....
        /*00fc*/ 	.word	0xffffffff


	//   ....[34]....
        /*0100*/ 	.word	0xffffffff


	//   ....[35]....
        /*0104*/ 	.word	0xffffffff


	//   ....[36]....
        /*0108*/ 	.word	0xffffffff


	//   ....[37]....
        /*010c*/ 	.word	0xffffffff


	//   ....[38]....
        /*0110*/ 	.word	0xffffffff


	//   ....[39]....
        /*0114*/ 	.word	0xffffffff


	//   ....[40]....
        /*0118*/ 	.word	0x05000031


	//   ....[41]....
        /*011c*/ 	.word	0x05000031


	//   ....[42]....
        /*0120*/ 	.word	0x05000031


	//   ....[43]....
        /*0124*/ 	.word	0x05000031


	//   ....[44]....
        /*0128*/ 	.word	0x05000031


	//   ....[45]....
        /*012c*/ 	.word	0x05000031


	//   ....[46]....
        /*0130*/ 	.word	0x05000031


	//   ....[47]....
        /*0134*/ 	.word	0x05000031


	//   ....[48]....
        /*0138*/ 	.word	0x05000031


	//   ....[49]....
        /*013c*/ 	.word	0x05000031


	//   ....[50]....
        /*0140*/ 	.word	0x05000031


	//   ....[51]....
        /*0144*/ 	.word	0x05000031


	//   ....[52]....
        /*0148*/ 	.word	0x05000031


	//   ....[53]....
        /*014c*/ 	.word	0x05000031


	//   ....[54]....
        /*0150*/ 	.word	0x05000031


	//   ....[55]....
        /*0154*/ 	.word	0x05000031


	//   ....[56]....
        /*0158*/ 	.word	0x05000031


	//   ....[57]....
        /*015c*/ 	.word	0x05000031


	//   ....[58]....
        /*0160*/ 	.word	0x05000031


	//   ....[59]....
        /*0164*/ 	.word	0x05000031


	//   ....[60]....
        /*0168*/ 	.word	0x05000031


	//   ....[61]....
        /*016c*/ 	.word	0x05000031


	//   ....[62]....
        /*0170*/ 	.word	0x05000031


	//   ....[63]....
        /*0174*/ 	.word	0x05000031


	//   ....[64]....
        /*0178*/ 	.word	0x05000031


	//   ....[65]....
        /*017c*/ 	.word	0x05000031


	//   ....[66]....
        /*0180*/ 	.word	0x05000031


	//   ....[67]....
        /*0184*/ 	.word	0x05000031


	//   ....[68]....
        /*0188*/ 	.word	0x05000031


	//   ....[69]....
        /*018c*/ 	.word	0x05000031


	//   ....[70]....
        /*0190*/ 	.word	0x05000031


	//   ....[71]....
        /*0194*/ 	.word	0x05000031


	//   ....[72]....
        /*0198*/ 	.word	0x05000031


	//   ....[73]....
        /*019c*/ 	.word	0x05000031


	//   ....[74]....
        /*01a0*/ 	.word	0x05000031


	//   ....[75]....
        /*01a4*/ 	.word	0x05000031


	//   ....[76]....
        /*01a8*/ 	.word	0x05000031


	//   ....[77]....
        /*01ac*/ 	.word	0x05000031


	//   ....[78]....
        /*01b0*/ 	.word	0x05000031


	//   ....[79]....
        /*01b4*/ 	.word	0x05000031


	//----- nvinfo : EIATTR_COOP_GROUP_INSTR_OFFSETS
	.align		4
.L_67:
        /*01b8*/ 	.byte	0x04, 0x28
        /*01ba*/ 	.short	(.L_69 - .L_68)


	//   ....[0]....
.L_68:
        /*01bc*/ 	.word	0x000002e0


	//   ....[1]....
        /*01c0*/ 	.word	0x00000330


	//   ....[2]....
        /*01c4*/ 	.word	0x00000360


	//   ....[3]....
        /*01c8*/ 	.word	0x00000390


	//   ....[4]....
        /*01cc*/ 	.word	0x000003c0


	//   ....[5]....
        /*01d0*/ 	.word	0x00000670


	//   ....[6]....
        /*01d4*/ 	.word	0x00000690


	//   ....[7]....
        /*01d8*/ 	.word	0x000006b0


	//   ....[8]....
        /*01dc*/ 	.word	0x000006d0


	//   ....[9]....
        /*01e0*/ 	.word	0x000006f0


	//   ....[10]....
        /*01e4*/ 	.word	0x00000d40


	//   ....[11]....
        /*01e8*/ 	.word	0x00000d70


	//   ....[12]....
        /*01ec*/ 	.word	0x00000de0


	//   ....[13]....
        /*01f0*/ 	.word	0x00000df0


	//   ....[14]....
        /*01f4*/ 	.word	0x00000e40


	//   ....[15]....
        /*01f8*/ 	.word	0x00000e50


	//   ....[16]....
        /*01fc*/ 	.word	0x00000ea0


	//   ....[17]....
        /*0200*/ 	.word	0x00000eb0


	//   ....[18]....
        /*0204*/ 	.word	0x00000f00


	//   ....[19]....
        /*0208*/ 	.word	0x00000f10


	//   ....[20]....
        /*020c*/ 	.word	0x00001180


	//   ....[21]....
        /*0210*/ 	.word	0x000011b0


	//   ....[22]....
        /*0214*/ 	.word	0x000012e0


	//   ....[23]....
        /*0218*/ 	.word	0x000012f0


	//   ....[24]....
        /*021c*/ 	.word	0x00001340


	//   ....[25]....
        /*0220*/ 	.word	0x00001350


	//   ....[26]....
        /*0224*/ 	.word	0x000013a0


	//   ....[27]....
        /*0228*/ 	.word	0x000013b0


	//   ....[28]....
        /*022c*/ 	.word	0x00001410


	//   ....[29]....
        /*0230*/ 	.word	0x00001820


	//   ....[30]....
        /*0234*/ 	.word	0x00002160


	//   ....[31]....
        /*0238*/ 	.word	0x00002170


	//   ....[32]....
        /*023c*/ 	.word	0x000021c0


	//   ....[33]....
        /*0240*/ 	.word	0x000021d0


	//   ....[34]....
        /*0244*/ 	.word	0x00002220


	//   ....[35]....
        /*0248*/ 	.word	0x00002230


	//   ....[36]....
        /*024c*/ 	.word	0x00002280


	//   ....[37]....
        /*0250*/ 	.word	0x00002290


	//   ....[38]....
        /*0254*/ 	.word	0x000022e0


	//   ....[39]....
        /*0258*/ 	.word	0x000022f0


	//   ....[40]....
        /*025c*/ 	.word	0x00002a60


	//   ....[41]....
        /*0260*/ 	.word	0x00002af0


	//   ....[42]....
        /*0264*/ 	.word	0x00002b80


	//   ....[43]....
        /*0268*/ 	.word	0x00002c20


	//   ....[44]....
        /*026c*/ 	.word	0x00002cb0


	//   ....[45]....
        /*0270*/ 	.word	0x00002fc0


	//   ....[46]....
        /*0274*/ 	.word	0x00003040


	//   ....[47]....
        /*0278*/ 	.word	0x000030c0


	//   ....[48]....
        /*027c*/ 	.word	0x00003140


	//   ....[49]....
        /*0280*/ 	.word	0x000031c0


	//   ....[50]....
        /*0284*/ 	.word	0x00003260


	//   ....[51]....
        /*0288*/ 	.word	0x00003350


	//   ....[52]....
        /*028c*/ 	.word	0x00003480


	//   ....[53]....
        /*0290*/ 	.word	0x000034e0


	//   ....[54]....
        /*0294*/ 	.word	0x00003590


	//   ....[55]....
        /*0298*/ 	.word	0x000035f0


	//   ....[56]....
        /*029c*/ 	.word	0x000036a0


	//   ....[57]....
        /*02a0*/ 	.word	0x00003700


	//   ....[58]....
        /*02a4*/ 	.word	0x000037b0


	//   ....[59]....
        /*02a8*/ 	.word	0x00003810


	//   ....[60]....
        /*02ac*/ 	.word	0x00003f50


	//   ....[61]....
        /*02b0*/ 	.word	0x00003fb0


	//   ....[62]....
        /*02b4*/ 	.word	0x00004060


	//   ....[63]....
        /*02b8*/ 	.word	0x000040c0


	//   ....[64]....
        /*02bc*/ 	.word	0x00004170


	//   ....[65]....
        /*02c0*/ 	.word	0x000041d0


	//   ....[66]....
        /*02c4*/ 	.word	0x00004280


	//   ....[67]....
        /*02c8*/ 	.word	0x000042e0


	//   ....[68]....
        /*02cc*/ 	.word	0x00004390


	//   ....[69]....
        /*02d0*/ 	.word	0x000043f0


	//   ....[70]....
        /*02d4*/ 	.word	0x00004480


	//   ....[71]....
        /*02d8*/ 	.word	0x00004510


	//   ....[72]....
        /*02dc*/ 	.word	0x000045c0


	//   ....[73]....
        /*02e0*/ 	.word	0x00004620


	//   ....[74]....
        /*02e4*/ 	.word	0x000046d0


	//   ....[75]....
        /*02e8*/ 	.word	0x00004730


	//   ....[76]....
        /*02ec*/ 	.word	0x000047e0


	//   ....[77]....
        /*02f0*/ 	.word	0x00004840


	//   ....[78]....
        /*02f4*/ 	.word	0x000048f0


	//   ....[79]....
        /*02f8*/ 	.word	0x00004950


	//----- nvinfo : EIATTR_VRC_CTA_INIT_COUNT
	.align		4
.L_69:
        /*02fc*/ 	.byte	0x02, 0x4a
	.zero		1
	.zero		1


	//----- nvinfo : EIATTR_EXIT_INSTR_OFFSETS
	.align		4
        /*0300*/ 	.byte	0x04, 0x1c
        /*0302*/ 	.short	(.L_71 - .L_70)


	//   ....[0]....
.L_70:
        /*0304*/ 	.word	0x00000080


	//   ....[1]....
        /*0308*/ 	.word	0x00002a00


	//----- nvinfo : EIATTR_CRS_STACK_SIZE
	.align		4
.L_71:
        /*030c*/ 	.byte	0x04, 0x1e
        /*030e*/ 	.short	(.L_73 - .L_72)
.L_72:
        /*0310*/ 	.word	0x00000000


	//----- nvinfo : EIATTR_CBANK_PARAM_SIZE
	.align		4
.L_73:
        /*0314*/ 	.byte	0x03, 0x19
        /*0316*/ 	.short	0x0024


	//----- nvinfo : EIATTR_PARAM_CBANK
	.align		4
        /*0318*/ 	.byte	0x04, 0x0a
        /*031a*/ 	.short	(.L_75 - .L_74)
	.align		4
.L_74:
        /*031c*/ 	.word	index@(.nv.constant0._Z16topkGatingKernelILi128ELi8ELb1EEvPKfPfPiiii)
        /*0320*/ 	.short	0x0380
        /*0322*/ 	.short	0x0024


	//----- nvinfo : EIATTR_SW_WAR
	.align		4
.L_75:
        /*0324*/ 	.byte	0x04, 0x36
        /*0326*/ 	.short	(.L_77 - .L_76)
.L_76:
        /*0328*/ 	.word	0x00000008
.L_77:


//--------------------- .nv.callgraph             --------------------------
	.section	.nv.callgraph,"",@"SHT_CUDA_CALLGRAPH"
	.align	4
	.sectionentsize	8
	.align		4
        /*0000*/ 	.word	0x00000000
	.align		4
        /*0004*/ 	.word	0xffffffff
	.align		4
        /*0008*/ 	.word	0x00000000
	.align		4
        /*000c*/ 	.word	0xfffffffe
	.align		4
        /*0010*/ 	.word	0x00000000
	.align		4
        /*0014*/ 	.word	0xfffffffd
	.align		4
        /*0018*/ 	.word	0x00000000
	.align		4
        /*001c*/ 	.word	0xfffffffc


//--------------------- .nv.constant4             --------------------------
	.section	.nv.constant4,"a",@progbits
	.align	8
	.align		8
.nv.constant4:
        /*0000*/ 	.dword	_ZN34_INTERNAL_7db25f74_4_k_cu_648263b54cuda3std3__436_GLOBAL__N__7db25f74_4_k_cu_648263b56ignoreE
	.align		8
        /*0008*/ 	.dword	_ZN34_INTERNAL_7db25f74_4_k_cu_648263b54cuda3std3__45__cpo5beginE
	.align		8
        /*0010*/ 	.dword	_ZN34_INTERNAL_7db25f74_4_k_cu_648263b54cuda3std3__45__cpo3endE
	.align		8
        /*0018*/ 	.dword	_ZN34_INTERNAL_7db25f74_4_k_cu_648263b54cuda3std3__45__cpo6cbeginE
	.align		8
        /*0020*/ 	.dword	_ZN34_INTERNAL_7db25f74_4_k_cu_648263b54cuda3std3__45__cpo4cendE
	.align		8
        /*0028*/ 	.dword	_ZN34_INTERNAL_7db25f74_4_k_cu_648263b54cuda3std3__419piecewise_constructE
	.align		8
        /*0030*/ 	.dword	_ZN34_INTERNAL_7db25f74_4_k_cu_648263b54cuda3std3__48in_placeE
	.align		8
        /*0038*/ 	.dword	_ZN34_INTERNAL_7db25f74_4_k_cu_648263b54cuda3std6ranges3__45__cpo4swapE
	.align		8
        /*0040*/ 	.dword	_ZN34_INTERNAL_7db25f74_4_k_cu_648263b54cuda3std6ranges3__45__cpo9iter_moveE
	.align		8
        /*0048*/ 	.dword	_ZN34_INTERNAL_7db25f74_4_k_cu_648263b54cuda3std6ranges3__45__cpo7advanceE


//--------------------- .text._Z16topkGatingKernelILi128ELi8ELb0EEvPKfPfPiiii --------------------------
	.section	.text._Z16topkGatingKernelILi128ELi8ELb0EEvPKfPfPiiii,"ax",@progbits
	.align	128
        .global         _Z16topkGatingKernelILi128ELi8ELb0EEvPKfPfPiiii
        .type           _Z16topkGatingKernelILi128ELi8ELb0EEvPKfPfPiiii,@function
        .size           _Z16topkGatingKernelILi128ELi8ELb0EEvPKfPfPiiii,(.L_x_145 - _Z16topkGatingKernelILi128ELi8ELb0EEvPKfPfPiiii)
        .other          _Z16topkGatingKernelILi128ELi8ELb0EEvPKfPfPiiii,@"STO_CUDA_ENTRY STV_DEFAULT"
_Z16topkGatingKernelILi128ELi8ELb0EEvPKfPfPiiii:
.text._Z16topkGatingKernelILi128ELi8ELb0EEvPKfPfPiiii:
[----:B------:R-:W-:Y:S01]  /*0000*/  LDC R1, c[0x0][0x37c] ;  /* 0x0000df00ff017b82 */ /* 0x000fe20000000800 */
[----:B------:R-:W0:Y:S07]  /*0010*/  S2R R58, SR_TID.X ;  /* 0x00000000003a7919 */ /* 0x000e2e0000002100 */
[----:B------:R-:W1:Y:S01]  /*0020*/  S2UR UR4, SR_CTAID.X ;  /* 0x00000000000479c3 */ /* 0x000e620000002500 */
[----:B------:R-:W2:Y:S01]  /*0030*/  LDCU UR5, c[0x0][0x398] ;  /* 0x00007300ff0577ac */ /* 0x000ea20008000800 */
[----:B-1----:R-:W-:-:S06]  /*0040*/  USHF.L.U32 UR4, UR4, 0xa, URZ ;  /* 0x0000000a04047899 */ /* 0x002fcc00080006ff */
[----:B0-----:R-:W-:-:S04]  /*0050*/  LOP3.LUT R0, R58, UR4, RZ, 0xfc, !PT ;  /* 0x000000043a007c12 */ /* 0x001fc8000f8efcff */
[----:B------:R-:W-:-:S04]  /*0060*/  SHF.R.U32.HI R57, RZ, 0x5, R0 ;  /* 0x00000005ff397819 */ /* 0x000fc80000011600 */
[----:B--2---:R-:W-:-:S13]  /*0070*/  ISETP.GE.AND P0, PT, R57, UR5, PT ;  /* 0x0000000539007c0c */ /* 0x004fda000bf06270 */
[----:B------:R-:W-:Y:S05]  /*0080*/  @P0 EXIT ;  /* 0x000000000000094d */ /* 0x000fea0003800000 */
[----:B------:R-:W0:Y:S01]  /*0090*/  LDCU UR4, c[0x0][0x3a0] ;  /* 0x00007400ff0477ac */ /* 0x000e220008000800 */
[----:B------:R-:W-:Y:S01]  /*00a0*/  LOP3.LUT R58, R58, 0x1f, RZ, 0xc0, !PT ;  /* 0x0000001f3a3a7812 */ /* 0x000fe200078ec0ff */
[----:B------:R-:W1:Y:S03]  /*00b0*/  LDCU.64 UR6, c[0x0][0x358] ;  /* 0x00006b00ff0677ac */ /* 0x000e660008000a00 */
[C---:B------:R-:W-:Y:S02]  /*00c0*/  LOP3.LUT R56, R58.reuse, 0x20, RZ, 0xfc, !PT ;  /* 0x000000203a387812 */ /* 0x040fe400078efcff */
[C---:B------:R-:W-:Y:S01]  /*00d0*/  LOP3.LUT R55, R58.reuse, 0x40, RZ, 0xfc, !PT ;  /* 0x000000403a377812 */ /* 0x040fe200078efcff */
[----:B------:R-:W2:Y:S01]  /*00e0*/  LDCU UR5, c[0x0][0x370] ;  /* 0x00006e00ff0577ac */ /* 0x000ea20008000800 */
[----:B------:R-:W-:Y:S01]  /*00f0*/  LOP3.LUT R54, R58, 0x60, RZ, 0xfc, !PT ;  /* 0x000000603a367812 */ /* 0x000fe200078efcff */
[----:B0-----:R-:W-:-:S04]  /*0100*/  ULOP3.LUT UR4, UR4, 0x7ffffffe, URZ, 0xc0, !UPT ;  /* 0x7ffffffe04047892 */ /* 0x001fc8000f8ec0ff */
[----:B-1----:R-:W-:-:S12]  /*0110*/  UIADD3 UR8, UPT, UPT, -UR4, URZ, URZ ;  /* 0x000000ff04087290 */ /* 0x002fd8000fffe1ff */
.L_x_11:
[----:B0-----:R-:W0:Y:S01]  /*0120*/  LDCU UR9, c[0x0][0x39c] ;  /* 0x00007380ff0977ac */ /* 0x001e220008000800 */
[----:B-1---5:R-:W-:Y:S01]  /*0130*/  IMAD.MOV.U32 R4, RZ, RZ, -0x800000 ;  /* 0xff800000ff047424 */ /* 0x022fe200078e00ff */
[----:B------:R-:W1:Y:S01]  /*0140*/  LDC R53, c[0x0][0x3a0] ;  /* 0x0000e800ff357b82 */ /* 0x000e620000000800 */
[----:B------:R-:W-:Y:S01]  /*0150*/  IMAD.MOV.U32 R2, RZ, RZ, -0x800000 ;  /* 0xff800000ff027424 */ /* 0x000fe200078e00ff */
[----:B------:R-:W3:Y:S01]  /*0160*/  LDCU.64 UR10, c[0x0][0x380] ;  /* 0x00007000ff0a77ac */ /* 0x000ee20008000a00 */
[----:B0-----:R-:W-:Y:S01]  /*0170*/  ISETP.GE.AND P0, PT, R58, UR9, PT ;  /* 0x000000093a007c0c */ /* 0x001fe2000bf06270 */
[----:B------:R-:W-:Y:S01]  /*0180*/  IMAD R5, R57, UR9, RZ ;  /* 0x0000000939057c24 */ /* 0x000fe2000f8e02ff */
[----:B------:R-:W-:Y:S02]  /*0190*/  ISETP.GE.AND P1, PT, R56, UR9, PT ;  /* 0x0000000938007c0c */ /* 0x000fe4000bf26270 */
[----:B------:R-:W-:Y:S02]  /*01a0*/  ISETP.GE.AND P2, PT, R55, UR9, PT ;  /* 0x0000000937007c0c */ /* 0x000fe4000bf46270 */
[----:B------:R-:W-:-:S02]  /*01b0*/  IADD3 R0, P4, PT, R58, R5, RZ ;  /* 0x000000053a007210 */ /* 0x000fc40007f9e0ff */
[----:B------:R-:W-:-:S05]  /*01c0*/  ISETP.GE.AND P3, PT, R54, UR9, PT ;  /* 0x0000000936007c0c */ /* 0x000fca000bf66270 */
[----:B------:R-:W0:Y:S01]  /*01d0*/  @!P0 LDC.64 R6, c[0x0][0x380] ;  /* 0x0000e000ff068b82 */ /* 0x000e220000000a00 */
[----:B------:R-:W-:Y:S01]  /*01e0*/  @!P0 IMAD.IADD R3, R58, 0x1, R5 ;  /* 0x000000013a038824 */ /* 0x000fe200078e0205 */
[----:B------:R-:W-:Y:S02]  /*01f0*/  LEA.HI.X.SX32 R5, R5, RZ, 0x1, P4 ;  /* 0x000000ff05057211 */ /* 0x000fe400020f0eff */
[----:B---3--:R-:W-:-:S04]  /*0200*/  LEA R8, P4, R0, UR10, 0x2 ;  /* 0x0000000a00087c11 */ /* 0x008fc8000f8810ff */
[----:B------:R-:W-:Y:S01]  /*0210*/  LEA.HI.X R9, R0, UR11, R5, 0x2, P4 ;  /* 0x0000000b00097c11 */ /* 0x000fe2000a0f1405 */
[----:B------:R-:W-:-:S04]  /*0220*/  IMAD.MOV.U32 R5, RZ, RZ, -0x800000 ;  /* 0xff800000ff057424 */ /* 0x000fc800078e00ff */
[----:B------:R3:W5:Y:S04]  /*0230*/  @!P1 LDG.E R4, desc[UR6][R8.64+0x80] ;  /* 0x0000800608049981 */ /* 0x000768000c1e1900 */
[----:B------:R3:W5:Y:S01]  /*0240*/  @!P3 LDG.E R2, desc[UR6][R8.64+0x180] ;  /* 0x000180060802b981 */ /* 0x000762000c1e1900 */
[----:B0-----:R-:W-:-:S04]  /*0250*/  @!P0 IMAD.WIDE R6, R3, 0x4, R6 ;  /* 0x0000000403068825 */ /* 0x001fc800078e0206 */
[----:B------:R-:W-:Y:S01]  /*0260*/  IMAD.MOV.U32 R3, RZ, RZ, -0x800000 ;  /* 0xff800000ff037424 */ /* 0x000fe200078e00ff */
[----:B------:R3:W5:Y:S05]  /*0270*/  @!P0 LDG.E R5, desc[UR6][R6.64] ;  /* 0x0000000606058981 */ /* 0x00076a000c1e1900 */
[----:B------:R3:W5:Y:S01]  /*0280*/  @!P2 LDG.E R3, desc[UR6][R8.64+0x100] ;  /* 0x000100060803a981 */ /* 0x000762000c1e1900 */
[----:B-1----:R-:W-:Y:S01]  /*0290*/  ISETP.GE.AND P0, PT, R53, 0x1, PT ;  /* 0x000000013500780c */ /* 0x002fe20003f06270 */
[----:B------:R-:W-:Y:S02]  /*02a0*/  IMAD.MOV.U32 R52, RZ, RZ, -0x800000 ;  /* 0xff800000ff347424 */ /* 0x000fe400078e00ff */
[----:B------:R-:W-:-:S02]  /*02b0*/  IMAD.MOV.U32 R51, RZ, RZ, -0x800000 ;  /* 0xff800000ff337424 */ /* 0x000fc400078e00ff */
[----:B------:R-:W-:Y:S02]  /*02c0*/  IMAD.MOV.U32 R50, RZ, RZ, -0x800000 ;  /* 0xff800000ff327424 */ /* 0x000fe400078e00ff */
[----:B------:R-:W-:Y:S02]  /*02d0*/  IMAD.MOV.U32 R49, RZ, RZ, -0x800000 ;  /* 0xff800000ff317424 */ /* 0x000fe400078e00ff */
[----:B------:R-:W-:Y:S02]  /*02e0*/  IMAD.MOV.U32 R48, RZ, RZ, -0x1 ;  /* 0xffffffffff307424 */ /* 0x000fe400078e00ff */
[----:B------:R-:W-:Y:S02]  /*02f0*/  IMAD.MOV.U32 R47, RZ, RZ, -0x1 ;  /* 0xffffffffff2f7424 */ /* 0x000fe400078e00ff */
        /* <DEDUP_REMOVED lines=9> */
[----:B------:R-:W-:Y:S01]  /*0390*/  IMAD.MOV.U32 R37, RZ, RZ, -0x1 ;  /* 0xffffffffff257424 */ /* 0x000fe200078e00ff */
[----:B---3--:R-:W-:Y:S06]  /*03a0*/  @!P0 BRA `(.L_x_0) ;  /* 0x0000001800708947 */ /* 0x008fec0003800000 */
[----:B------:R-:W-:Y:S01]  /*03b0*/  ISETP.NE.AND P0, PT, R53, 0x1, PT ;  /* 0x000000013500780c */ /* 0x000fe20003f05270 */
[----:B------:R-:W-:-:S12]  /*03c0*/  IMAD.MOV.U32 R0, RZ, RZ, RZ ;  /* 0x000000ffff007224 */ /* 0x000fd800078e00ff */
[----:B------:R-:W-:Y:S05]  /*03d0*/  @!P0 BRA `(.L_x_1) ;  /* 0x0000001400148947 */ /* 0x000fea0003800000 */
[----:B------:R-:W-:Y:S01]  /*03e0*/  BSSY B0, `(.L_x_2) ;  /* 0x0000143000007945 */ /* 0x000fe20003800000 */
[----:B------:R-:W-:Y:S02]  /*03f0*/  IMAD.MOV.U32 R36, RZ, RZ, 0x24 ;  /* 0x00000024ff247424 */ /* 0x000fe400078e00ff */
[----:B------:R-:W-:Y:S02]  /*0400*/  IMAD.MOV.U32 R35, RZ, RZ, 0x4 ;  /* 0x00000004ff237424 */ /* 0x000fe400078e00ff */
[----:B------:R-:W-:-:S07]  /*0410*/  IMAD.U32 R34, RZ, RZ, UR8 ;  /* 0x00000008ff227e24 */ /* 0x000fce000f8e00ff */
.L_x_4:
[----:B-----5:R-:W-:Y:S01]  /*0420*/  FSETP.NE.AND P3, PT, R5, -INF , PT ;  /* 0xff8000000500780b */ /* 0x020fe20003f65000 */
[----:B------:R-:W-:-:S03]  /*0430*/  UMOV UR9, 0xffffffff ;  /* 0xffffffff00097882 */ /* 0x000fc60000000000 */
[----:B------:R-:W-:-:S04]  /*0440*/  FSEL R7, R5, -INF , P3 ;  /* 0xff80000005077808 */ /* 0x000fc80001800000 */
[----:B------:R-:W-:-:S04]  /*0450*/  FSETP.GT.AND P0, PT, R4, R7, PT ;  /* 0x000000070400720b */ /* 0x000fc80003f04000 */
[----:B------:R-:W-:-:S04]  /*0460*/  FSEL R0, R4, R7, P0 ;  /* 0x0000000704007208 */ /* 0x000fc80000000000 */
[----:B------:R-:W-:-:S04]  /*0470*/  FSETP.GT.AND P1, PT, R3, R0, PT ;  /* 0x000000000300720b */ /* 0x000fc80003f24000 */
[----:B------:R-:W-:-:S04]  /*0480*/  FSEL R7, R3, R0, P1 ;  /* 0x0000000003077208 */ /* 0x000fc80000800000 */
[----:B------:R-:W-:-:S04]  /*0490*/  FSETP.GT.AND P2, PT, R2, R7, PT ;  /* 0x000000070200720b */ /* 0x000fc80003f44000 */
[----:B------:R-:W-:Y:S02]  /*04a0*/  FSEL R6, R2, R7, P2 ;  /* 0x0000000702067208 */ /* 0x000fe40001000000 */
[----:B------:R-:W-:Y:S02]  /*04b0*/  SEL R7, R58, 0xffffffff, P3 ;  /* 0xffffffff3a077807 */ /* 0x000fe40001800000 */
[----:B------:R-:W-:Y:S02]  /*04c0*/  ISETP.GE.AND P3, PT, R6, RZ, PT ;  /* 0x000000ff0600720c */ /* 0x000fe40003f66270 */
[----:B------:R-:W-:-:S04]  /*04d0*/  SEL R0, R56, R7, P0 ;  /* 0x0000000738007207 */ /* 0x000fc80000000000 */
[----:B------:R-:W-:Y:S01]  /*04e0*/  SEL R7, R55, R0, P1 ;  /* 0x0000000037077207 */ /* 0x000fe20000800000 */
[----:B------:R-:W-:Y:S01]  /*04f0*/  FADD R0, -|R6|, -RZ ;  /* 0x800000ff06007221 */ /* 0x000fe20000000300 */
[----:B------:R-:W-:Y:S02]  /*0500*/  LOP3.LUT R6, RZ, R6, RZ, 0x33, !PT ;  /* 0x00000006ff067212 */ /* 0x000fe400078e33ff */
[----:B------:R-:W-:-:S03]  /*0510*/  SEL R7, R54, R7, P2 ;  /* 0x0000000736077207 */ /* 0x000fc60001000000 */
[----:B------:R-:W-:Y:S01]  /*0520*/  @P3 IMAD.MOV.U32 R6, RZ, RZ, R0 ;  /* 0x000000ffff063224 */ /* 0x000fe200078e0000 */
[----:B------:R-:W-:Y:S01]  /*0530*/  IADD3 R7, PT, PT, -R7, 0xffff, RZ ;  /* 0x0000ffff07077810 */ /* 0x000fe20007ffe1ff */
[----:B------:R-:W-:Y:S06]  /*0540*/  BRA.DIV UR9, `(.L_x_3) ;  /* 0x0000002209907947 */ /* 0x000fec000b800000 */
[----:B------:R-:W0:Y:S01]  /*0550*/  SHFL.BFLY PT, R0, R7, 0x10, 0x1f ;  /* 0x0e001f0007007f89 */ /* 0x000e2200000e0000 */
[C---:B------:R-:W-:Y:S02]  /*0560*/  ISETP.EQ.AND P6, PT, R36.reuse, 0x14, PT ;  /* 0x000000142400780c */ /* 0x040fe40003fc2270 */
[C---:B------:R-:W-:Y:S01]  /*0570*/  ISETP.EQ.AND P5, PT, R36.reuse, 0x18, PT ;  /* 0x000000182400780c */ /* 0x040fe20003fa2270 */
[----:B------:R-:W1:Y:S01]  /*0580*/  SHFL.BFLY PT, R9, R6, 0x10, 0x1f ;  /* 0x0e001f0006097f89 */ /* 0x000e6200000e0000 */
[----:B------:R-:W-:Y:S02]  /*0590*/  ISETP.EQ.AND P4, PT, R36, 0x1c, PT ;  /* 0x0000001c2400780c */ /* 0x000fe40003f82270 */
[----:B------:R-:W-:Y:S02]  /*05a0*/  P2R R25, PR, RZ, 0x40 ;  /* 0x00000040ff197803 */ /* 0x000fe40000000000 */
[----:B------:R-:W-:Y:S02]  /*05b0*/  P2R R24, PR, RZ, 0x20 ;  /* 0x00000020ff187803 */ /* 0x000fe40000000000 */
[----:B------:R-:W-:-:S02]  /*05c0*/  P2R R23, PR, RZ, 0x10 ;  /* 0x00000010ff177803 */ /* 0x000fc40000000000 */
[----:B0-----:R-:W-:-:S04]  /*05d0*/  ISETP.GT.U32.AND P0, PT, R7, R0, PT ;  /* 0x000000000700720c */ /* 0x001fc80003f04070 */
[----:B-1----:R-:W-:-:S04]  /*05e0*/  ISETP.GT.U32.AND.EX P0, PT, R6, R9, PT, P0 ;  /* 0x000000090600720c */ /* 0x002fc80003f04100 */
[----:B------:R-:W-:Y:S02]  /*05f0*/  SEL R15, R7, R0, P0 ;  /* 0x00000000070f7207 */ /* 0x000fe40000000000 */
[----:B------:R-:W-:-:S03]  /*0600*/  SEL R9, R6, R9, P0 ;  /* 0x0000000906097207 */ /* 0x000fc60000000000 */
[----:B------:R-:W0:Y:S04]  /*0610*/  SHFL.BFLY PT, R8, R15, 0x8, 0x1f ;  /* 0x0d001f000f087f89 */ /* 0x000e2800000e0000 */
[----:B------:R-:W1:Y:S01]  /*0620*/  SHFL.BFLY PT, R0, R9, 0x8, 0x1f ;  /* 0x0d001f0009007f89 */ /* 0x000e6200000e0000 */
        /* <DEDUP_REMOVED lines=21> */
[----:B------:R-:W-:Y:S02]  /*0780*/  SEL R6, R11, R0, P0 ;  /* 0x000000000b067207 */ /* 0x000fe40000000000 */
[----:B------:R-:W-:Y:S02]  /*0790*/  LOP3.LUT R7, R7, 0xffff, RZ, 0xc, !PT ;  /* 0x0000ffff07077812 */ /* 0x000fe400078e0cff */
[----:B------:R-:W-:Y:S02]  /*07a0*/  LOP3.LUT R30, R6, 0x7fffffff, RZ, 0xc0, !PT ;  /* 0x7fffffff061e7812 */ /* 0x000fe400078ec0ff */
[-C--:B------:R-:W-:Y:S01]  /*07b0*/  ISETP.NE.AND P1, PT, R58, R7.reuse, PT ;  /* 0x000000073a00720c */ /* 0x080fe20003f25270 */
[--C-:B------:R-:W-:Y:S01]  /*07c0*/  @P6 IMAD.MOV.U32 R44, RZ, RZ, R7.reuse ;  /* 0x000000ffff2c6224 */ /* 0x100fe200078e0007 */
[-C--:B------:R-:W-:Y:S01]  /*07d0*/  ISETP.NE.AND P2, PT, R54, R7.reuse, PT ;  /* 0x000000073600720c */ /* 0x080fe20003f45270 */
[--C-:B------:R-:W-:Y:S01]  /*07e0*/  @P5 IMAD.MOV.U32 R43, RZ, RZ, R7.reuse ;  /* 0x000000ffff2b5224 */ /* 0x100fe200078e0007 */
[----:B------:R-:W-:Y:S01]  /*07f0*/  FSEL R5, R5, -INF , P1 ;  /* 0xff80000005057808 */ /* 0x000fe20000800000 */
[----:B------:R-:W-:Y:S01]  /*0800*/  @P4 IMAD.MOV.U32 R42, RZ, RZ, R7 ;  /* 0x000000ffff2a4224 */ /* 0x000fe200078e0007 */
[----:B------:R-:W-:-:S02]  /*0810*/  ISETP.NE.AND P1, PT, R56, R7, PT ;  /* 0x000000073800720c */ /* 0x000fc40003f25270 */
[C---:B------:R-:W-:Y:S02]  /*0820*/  FSETP.NE.AND P3, PT, R5.reuse, -INF , PT ;  /* 0xff8000000500780b */ /* 0x040fe40003f65000 */
[----:B------:R-:W-:Y:S02]  /*0830*/  FSEL R4, R4, -INF , P1 ;  /* 0xff80000004047808 */ /* 0x000fe40000800000 */
[----:B------:R-:W-:Y:S02]  /*0840*/  FSEL R9, R5, -INF , P3 ;  /* 0xff80000005097808 */ /* 0x000fe40001800000 */
[----:B------:R-:W-:Y:S02]  /*0850*/  ISETP.NE.AND P1, PT, R55, R7, PT ;  /* 0x000000073700720c */ /* 0x000fe40003f25270 */
[----:B------:R-:W-:Y:S02]  /*0860*/  FSETP.GT.AND P0, PT, R4, R9, PT ;  /* 0x000000090400720b */ /* 0x000fe40003f04000 */
[----:B------:R-:W-:-:S02]  /*0870*/  FSEL R3, R3, -INF , P1 ;  /* 0xff80000003037808 */ /* 0x000fc40000800000 */
[----:B------:R-:W-:Y:S02]  /*0880*/  FSEL R0, R4, R9, P0 ;  /* 0x0000000904007208 */ /* 0x000fe40000000000 */
[----:B------:R-:W-:Y:S02]  /*0890*/  FSEL R2, R2, -INF , P2 ;  /* 0xff80000002027808 */ /* 0x000fe40001000000 */
[CC--:B------:R-:W-:Y:S02]  /*08a0*/  FSETP.GT.AND P1, PT, R3.reuse, R0.reuse, PT ;  /* 0x000000000300720b */ /* 0x0c0fe40003f24000 */
[----:B------:R-:W-:Y:S02]  /*08b0*/  SEL R9, R58, 0xffffffff, P3 ;  /* 0xffffffff3a097807 */ /* 0x000fe40001800000 */
[----:B------:R-:W-:Y:S02]  /*08c0*/  FSEL R11, R3, R0, P1 ;  /* 0x00000000030b7208 */ /* 0x000fe40000800000 */
[----:B------:R-:W-:-:S02]  /*08d0*/  ISETP.GE.AND P3, PT, R6, RZ, PT ;  /* 0x000000ff0600720c */ /* 0x000fc40003f66270 */
[----:B------:R-:W-:Y:S02]  /*08e0*/  FSETP.GT.AND P2, PT, R2, R11, PT ;  /* 0x0000000b0200720b */ /* 0x000fe40003f44000 */
[----:B------:R-:W-:Y:S02]  /*08f0*/  SEL R0, R56, R9, P0 ;  /* 0x0000000938007207 */ /* 0x000fe40000000000 */
[----:B------:R-:W-:Y:S02]  /*0900*/  FSEL R11, R2, R11, P2 ;  /* 0x0000000b020b7208 */ /* 0x000fe40001000000 */
[----:B------:R-:W-:Y:S02]  /*0910*/  SEL R9, R55, R0, P1 ;  /* 0x0000000037097207 */ /* 0x000fe40000800000 */
[----:B------:R-:W-:Y:S02]  /*0920*/  ISETP.GE.AND P0, PT, R11, RZ, PT ;  /* 0x000000ff0b00720c */ /* 0x000fe40003f06270 */
[----:B------:R-:W-:-:S02]  /*0930*/  SEL R9, R54, R9, P2 ;  /* 0x0000000936097207 */ /* 0x000fc40001000000 */
[----:B------:R-:W-:Y:S01]  /*0940*/  @P3 LOP3.LUT R30, RZ, R6, RZ, 0x33, !PT ;  /* 0x00000006ff1e3212 */ /* 0x000fe200078e33ff */
[----:B------:R-:W-:Y:S01]  /*0950*/  FADD R6, -|R11|, -RZ ;  /* 0x800000ff0b067221 */ /* 0x000fe20000000300 */
[----:B------:R-:W-:Y:S02]  /*0960*/  IADD3 R61, PT, PT, -R9, 0xffff, RZ ;  /* 0x0000ffff093d7810 */ /* 0x000fe40007ffe1ff */
[----:B------:R-:W-:Y:S02]  /*0970*/  LOP3.LUT R0, RZ, R11, RZ, 0x33, !PT ;  /* 0x0000000bff007212 */ /* 0x000fe400078e33ff */
[C---:B------:R-:W-:Y:S01]  /*0980*/  ISETP.EQ.AND P2, PT, R36.reuse, 0x40, PT ;  /* 0x000000402400780c */ /* 0x040fe20003f42270 */
[----:B------:R-:W0:Y:S01]  /*0990*/  SHFL.BFLY PT, R60, R61, 0x10, 0x1f ;  /* 0x0e001f003d3c7f89 */ /* 0x000e2200000e0000 */
[----:B------:R-:W-:Y:S01]  /*09a0*/  ISETP.EQ.AND P1, PT, R35, 0x40, PT ;  /* 0x000000402300780c */ /* 0x000fe20003f22270 */
[----:B------:R-:W-:Y:S01]  /*09b0*/  @P0 IMAD.MOV.U32 R0, RZ, RZ, R6 ;  /* 0x000000ffff000224 */ /* 0x000fe200078e0006 */
[----:B------:R-:W-:-:S02]  /*09c0*/  ISETP.EQ.AND P3, PT, R36, 0x4, PT ;  /* 0x000000042400780c */ /* 0x000fc40003f62270 */
[C---:B------:R-:W-:Y:S02]  /*09d0*/  ISETP.EQ.AND P4, PT, R35.reuse, 0x34, PT ;  /* 0x000000342300780c */ /* 0x040fe40003f82270 */
[----:B------:R-:W1:Y:S01]  /*09e0*/  SHFL.BFLY PT, R59, R0, 0x10, 0x1f ;  /* 0x0e001f00003b7f89 */ /* 0x000e6200000e0000 */
[----:B------:R-:W-:Y:S02]  /*09f0*/  P2R R29, PR, RZ, 0x8 ;  /* 0x00000008ff1d7803 */ /* 0x000fe40000000000 */
[----:B------:R-:W-:Y:S02]  /*0a00*/  ISETP.EQ.AND P3, PT, R36, 0x10, PT ;  /* 0x000000102400780c */ /* 0x000fe40003f62270 */
[----:B------:R-:W-:Y:S01]  /*0a10*/  @P2 IMAD.MOV.U32 R37, RZ, RZ, R7 ;  /* 0x000000ffff252224 */ /* 0x000fe200078e0007 */
[----:B------:R-:W-:Y:S01]  /*0a20*/  ISETP.EQ.AND P5, PT, R35, 0x38, PT ;  /* 0x000000382300780c */ /* 0x000fe20003fa2270 */
[----:B------:R-:W-:Y:S01]  /*0a30*/  @P1 IMAD.MOV.U32 R37, RZ, RZ, R30 ;  /* 0x000000ffff251224 */ /* 0x000fe200078e001e */
[----:B------:R-:W-:-:S02]  /*0a40*/  ISETP.NE.AND P1, PT, R29, RZ, PT ;  /* 0x000000ff1d00720c */ /* 0x000fc40003f25270 */
[----:B------:R-:W-:Y:S02]  /*0a50*/  P2R R26, PR, RZ, 0x8 ;  /* 0x00000008ff1a7803 */ /* 0x000fe40000000000 */
[----:B------:R-:W-:-:S04]  /*0a60*/  ISETP.EQ.AND P6, PT, R35, 0x3c, PT ;  /* 0x0000003c2300780c */ /* 0x000fc80003fc2270 */
[--C-:B------:R-:W-:Y:S01]  /*0a70*/  @P3 IMAD.MOV.U32 R49, RZ, RZ, R7.reuse ;  /* 0x000000ffff313224 */ /* 0x100fe200078e0007 */
[----:B0-----:R-:W-:Y:S02]  /*0a80*/  ISETP.GT.U32.AND P0, PT, R61, R60, PT ;  /* 0x0000003c3d00720c */ /* 0x001fe40003f04070 */
[C---:B------:R-:W-:Y:S02]  /*0a90*/  ISETP.EQ.AND P3, PT, R35.reuse, 0x30, PT ;  /* 0x000000302300780c */ /* 0x040fe40003f62270 */
[----:B------:R-:W-:Y:S01]  /*0aa0*/  @P1 IMAD.MOV.U32 R52, RZ, RZ, R7 ;  /* 0x000000ffff341224 */ /* 0x000fe200078e0007 */
[----:B------:R-:W-:Y:S02]  /*0ab0*/  ISETP.EQ.AND P1, PT, R35, 0x28, PT ;  /* 0x000000282300780c */ /* 0x000fe40003f22270 */
        /* <DEDUP_REMOVED lines=21> */
[C---:B------:R-:W-:Y:S01]  /*0c10*/  ISETP.EQ.AND P0, PT, R36.reuse, 0x8, PT ;  /* 0x000000082400780c */ /* 0x040fe20003f02270 */
[----:B------:R0:W1:Y:S03]  /*0c20*/  SHFL.BFLY PT, R61, R60, 0x1, 0x1f ;  /* 0x0c201f003c3d7f89 */ /* 0x00006600000e0000 */
[----:B------:R-:W-:Y:S01]  /*0c30*/  P2R R28, PR, RZ, 0x1 ;  /* 0x00000001ff1c7803 */ /* 0x000fe20000000000 */
[----:B------:R0:W3:Y:S01]  /*0c40*/  SHFL.BFLY PT, R0, R59, 0x1, 0x1f ;  /* 0x0c201f003b007f89 */ /* 0x0000e200000e0000 */
[----:B------:R-:W-:-:S02]  /*0c50*/  ISETP.EQ.AND P0, PT, R36, 0xc, PT ;  /* 0x0000000c2400780c */ /* 0x000fc40003f02270 */
[----:B------:R-:W-:Y:S02]  /*0c60*/  ISETP.NE.AND P2, PT, R28, RZ, PT ;  /* 0x000000ff1c00720c */ /* 0x000fe40003f45270 */
[----:B------:R-:W-:-:S09]  /*0c70*/  P2R R27, PR, RZ, 0x1 ;  /* 0x00000001ff1b7803 */ /* 0x000fd20000000000 */
[--C-:B------:R-:W-:Y:S01]  /*0c80*/  @P0 IMAD.MOV.U32 R50, RZ, RZ, R7.reuse ;  /* 0x000000ffff320224 */ /* 0x100fe200078e0007 */
[----:B------:R-:W-:Y:S01]  /*0c90*/  ISETP.EQ.AND P0, PT, R36, 0x20, PT ;  /* 0x000000202400780c */ /* 0x000fe20003f02270 */
[----:B------:R-:W-:Y:S01]  /*0ca0*/  @P2 IMAD.MOV.U32 R51, RZ, RZ, R7 ;  /* 0x000000ffff332224 */ /* 0x000fe200078e0007 */
[----:B------:R-:W-:Y:S02]  /*0cb0*/  ISETP.EQ.AND P2, PT, R35, 0x2c, PT ;  /* 0x0000002c2300780c */ /* 0x000fe40003f42270 */
[----:B------:R-:W-:-:S09]  /*0cc0*/  P2R R22, PR, RZ, 0x1 ;  /* 0x00000001ff167803 */ /* 0x000fd20000000000 */
[----:B------:R-:W-:Y:S01]  /*0cd0*/  @P0 IMAD.MOV.U32 R41, RZ, RZ, R7 ;  /* 0x000000ffff290224 */ /* 0x000fe200078e0007 */
[----:B------:R-:W-:-:S04]  /*0ce0*/  ISETP.EQ.AND P0, PT, R36, 0x24, PT ;  /* 0x000000242400780c */ /* 0x000fc80003f02270 */
[----:B------:R-:W-:-:S09]  /*0cf0*/  P2R R21, PR, RZ, 0x1 ;  /* 0x00000001ff157803 */ /* 0x000fd20000000000 */
[----:B------:R-:W-:Y:S01]  /*0d00*/  @P0 IMAD.MOV.U32 R48, RZ, RZ, R7 ;  /* 0x000000ffff300224 */ /* 0x000fe200078e0007 */
[----:B------:R-:W-:-:S04]  /*0d10*/  ISETP.EQ.AND P0, PT, R36, 0x28, PT ;  /* 0x000000282400780c */ /* 0x000fc80003f02270 */
[----:B------:R-:W-:-:S09]  /*0d20*/  P2R R20, PR, RZ, 0x1 ;  /* 0x00000001ff147803 */ /* 0x000fd20000000000 */
[----:B------:R-:W-:Y:S01]  /*0d30*/  @P0 IMAD.MOV.U32 R47, RZ, RZ, R7 ;  /* 0x000000ffff2f0224 */ /* 0x000fe200078e0007 */
[----:B------:R-:W-:Y:S01]  /*0d40*/  ISETP.EQ.AND P0, PT, R36, 0x2c, PT ;  /* 0x0000002c2400780c */ /* 0x000fe20003f02270 */
[----:B------:R-:W-:-:S03]  /*0d50*/  @P1 IMAD.MOV.U32 R47, RZ, RZ, R30 ;  /* 0x000000ffff2f1224 */ /* 0x000fc600078e001e */
        /* <DEDUP_REMOVED lines=45> */
[----:B01-3--:R-:W-:-:S07]  /*1030*/  @P0 IMAD.MOV.U32 R48, RZ, RZ, R30 ;  /* 0x000000ffff300224 */ /* 0x00bfce00078e001e */
.L_x_33:
[----:B------:R-:W-:Y:S01]  /*1040*/  P2R R30, PR, RZ, 0x2 ;  /* 0x00000002ff1e7803 */ /* 0x000fe20000000000 */
[----:B------:R-:W-:Y:S01]  /*1050*/  VIADD R34, R34, 0x2 ;  /* 0x0000000222227836 */ /* 0x000fe20000000000 */
[----:B------:R-:W-:Y:S02]  /*1060*/  ISETP.NE.AND P1, PT, R12, RZ, PT ;  /* 0x000000ff0c00720c */ /* 0x000fe40003f25270 */
[----:B------:R-:W-:Y:S02]  /*1070*/  ISETP.GT.U32.AND P0, PT, R60, R61, PT ;  /* 0x0000003d3c00720c */ /* 0x000fe40003f04070 */
[----:B------:R-:W-:Y:S02]  /*1080*/  P2R R12, PR, RZ, 0x2 ;  /* 0x00000002ff0c7803 */ /* 0x000fe40000000000 */
[----:B------:R-:W-:Y:S02]  /*1090*/  ISETP.NE.AND P1, PT, R13, RZ, PT ;  /* 0x000000ff0d00720c */ /* 0x000fe40003f25270 */
[----:B------:R-:W-:-:S02]  /*10a0*/  ISETP.GT.U32.AND.EX P0, PT, R59, R0, PT, P0 ;  /* 0x000000003b00720c */ /* 0x000fc40003f04100 */
[----:B------:R-:W-:Y:S02]  /*10b0*/  P2R R13, PR, RZ, 0x2 ;  /* 0x00000002ff0d7803 */ /* 0x000fe40000000000 */
[----:B------:R-:W-:Y:S02]  /*10c0*/  ISETP.NE.AND P1, PT, R14, RZ, PT ;  /* 0x000000ff0e00720c */ /* 0x000fe40003f25270 */
[----:B------:R-:W-:Y:S02]  /*10d0*/  SEL R0, R59, R0, P0 ;  /* 0x000000003b007207 */ /* 0x000fe40000000000 */
[----:B------:R-:W-:Y:S02]  /*10e0*/  P2R R14, PR, RZ, 0x2 ;  /* 0x00000002ff0e7803 */ /* 0x000fe40000000000 */
[----:B------:R-:W-:Y:S02]  /*10f0*/  ISETP.NE.AND P1, PT, R15, RZ, PT ;  /* 0x000000ff0f00720c */ /* 0x000fe40003f25270 */
[----:B------:R-:W-:-:S02]  /*1100*/  LOP3.LUT R31, R0, 0x7fffffff, RZ, 0xc0, !PT ;  /* 0x7fffffff001f7812 */ /* 0x000fc400078ec0ff */
[----:B------:R-:W-:Y:S02]  /*1110*/  P2R R15, PR, RZ, 0x2 ;  /* 0x00000002ff0f7803 */ /* 0x000fe40000000000 */
[----:B------:R-:W-:-:S04]  /*1120*/  ISETP.NE.AND P1, PT, R16, RZ, PT ;  /* 0x000000ff1000720c */ /* 0x000fc80003f25270 */
        /* <DEDUP_REMOVED lines=25> */
[----:B------:R-:W-:Y:S02]  /*12c0*/  ISETP.NE.AND P1, PT, R29, RZ, PT ;  /* 0x000000ff1d00720c */ /* 0x000fe40003f25270 */
[----:B------:R-:W-:Y:S02]  /*12d0*/  P2R R29, PR, RZ, 0x4 ;  /* 0x00000004ff1d7803 */ /* 0x000fe40000000000 */
[----:B------:R-:W-:Y:S02]  /*12e0*/  ISETP.NE.AND P2, PT, R11, RZ, PT ;  /* 0x000000ff0b00720c */ /* 0x000fe40003f45270 */
[----:B------:R-:W-:Y:S02]  /*12f0*/  P2R R11, PR, RZ, 0x8 ;  /* 0x00000008ff0b7803 */ /* 0x000fe40000000000 */
[----:B------:R-:W-:-:S02]  /*1300*/  ISETP.NE.AND P3, PT, R10, RZ, PT ;  /* 0x000000ff0a00720c */ /* 0x000fc40003f65270 */
[----:B------:R-:W-:Y:S02]  /*1310*/  P2R R10, PR, RZ, 0x10 ;  /* 0x00000010ff0a7803 */ /* 0x000fe40000000000 */
[----:B------:R-:W-:Y:S02]  /*1320*/  ISETP.NE.AND P4, PT, R9, RZ, PT ;  /* 0x000000ff0900720c */ /* 0x000fe40003f85270 */
[----:B------:R-:W-:Y:S02]  /*1330*/  P2R R9, PR, RZ, 0x20 ;  /* 0x00000020ff097803 */ /* 0x000fe40000000000 */
[----:B------:R-:W-:Y:S02]  /*1340*/  ISETP.NE.AND P5, PT, R8, RZ, PT ;  /* 0x000000ff0800720c */ /* 0x000fe40003fa5270 */
[----:B------:R-:W-:Y:S02]  /*1350*/  P2R R8, PR, RZ, 0x40 ;  /* 0x00000040ff087803 */ /* 0x000fe40000000000 */
[----:B------:R-:W-:-:S02]  /*1360*/  ISETP.NE.AND P6, PT, R7, RZ, PT ;  /* 0x000000ff0700720c */ /* 0x000fc40003fc5270 */
[----:B------:R-:W-:Y:S02]  /*1370*/  SEL R7, R60, R61, P0 ;  /* 0x0000003d3c077207 */ /* 0x000fe40000000000 */
[----:B------:R-:W-:Y:S02]  /*1380*/  ISETP.GE.AND P0, PT, R0, RZ, PT ;  /* 0x000000ff0000720c */ /* 0x000fe40003f06270 */
[----:B------:R-:W-:-:S05]  /*1390*/  LOP3.LUT R7, R7, 0xffff, RZ, 0xc, !PT ;  /* 0x0000ffff07077812 */ /* 0x000fca00078e0cff */
[----:B------:R-:W-:Y:S01]  /*13a0*/  @P1 IMAD.MOV.U32 R51, RZ, RZ, R7 ;  /* 0x000000ffff331224 */ /* 0x000fe200078e0007 */
[----:B------:R-:W-:-:S05]  /*13b0*/  ISETP.NE.AND P1, PT, R28, RZ, PT ;  /* 0x000000ff1c00720c */ /* 0x000fca0003f25270 */
[----:B------:R-:W-:Y:S02]  /*13c0*/  @P0 LOP3.LUT R31, RZ, R0, RZ, 0x33, !PT ;  /* 0x00000000ff1f0212 */ /* 0x000fe400078e33ff */
[----:B------:R-:W-:-:S06]  /*13d0*/  ISETP.NE.AND P0, PT, R6, RZ, PT ;  /* 0x000000ff0600720c */ /* 0x000fcc0003f05270 */
[----:B------:R-:W-:Y:S01]  /*13e0*/  @P1 IMAD.MOV.U32 R50, RZ, RZ, R7 ;  /* 0x000000ffff321224 */ /* 0x000fe200078e0007 */
[----:B------:R-:W-:-:S13]  /*13f0*/  ISETP.NE.AND P1, PT, R27, RZ, PT ;  /* 0x000000ff1b00720c */ /* 0x000fda0003f25270 */
[----:B------:R-:W-:Y:S01]  /*1400*/  @P1 IMAD.MOV.U32 R49, RZ, RZ, R7 ;  /* 0x000000ffff311224 */ /* 0x000fe200078e0007 */
[----:B------:R-:W-:-:S13]  /*1410*/  ISETP.NE.AND P1, PT, R26, RZ, PT ;  /* 0x000000ff1a00720c */ /* 0x000fda0003f25270 */
[----:B------:R-:W-:Y:S01]  /*1420*/  @P1 IMAD.MOV.U32 R44, RZ, RZ, R7 ;  /* 0x000000ffff2c1224 */ /* 0x000fe200078e0007 */
[----:B------:R-:W-:Y:S01]  /*1430*/  ISETP.NE.AND P1, PT, R25, RZ, PT ;  /* 0x000000ff1900720c */ /* 0x000fe20003f25270 */
[----:B------:R-:W-:Y:S01]  /*1440*/  @P2 IMAD.MOV.U32 R44, RZ, RZ, R31 ;  /* 0x000000ffff2c2224 */ /* 0x000fe200078e001f */
[----:B------:R-:W-:-:S11]  /*1450*/  ISETP.NE.AND P2, PT, R29, RZ, PT ;  /* 0x000000ff1d00720c */ /* 0x000fd60003f45270 */
        /* <DEDUP_REMOVED lines=19> */
[C---:B------:R-:W-:Y:S01]  /*1590*/  ISETP.EQ.AND P0, PT, R36.reuse, RZ, PT ;  /* 0x000000ff2400720c */ /* 0x040fe20003f02270 */
[----:B------:R-:W-:-:S10]  /*15a0*/  VIADD R36, R36, 0x8 ;  /* 0x0000000824247836 */ /* 0x000fd40000000000 */
[--C-:B------:R-:W-:Y:S01]  /*15b0*/  @P1 IMAD.MOV.U32 R46, RZ, RZ, R7.reuse ;  /* 0x000000ffff2e1224 */ /* 0x100fe200078e0007 */
[----:B------:R-:W-:Y:S01]  /*15c0*/  ISETP.NE.AND P1, PT, R19, RZ, PT ;  /* 0x000000ff1300720c */ /* 0x000fe20003f25270 */
[----:B------:R-:W-:Y:S01]  /*15d0*/  @P0 IMAD.MOV.U32 R52, RZ, RZ, R7 ;  /* 0x000000ffff340224 */ /* 0x000fe200078e0007 */
[----:B------:R-:W-:-:S04]  /*15e0*/  ISETP.NE.AND P0, PT, R58, R7, PT ;  /* 0x000000073a00720c */ /* 0x000fc80003f05270 */
[----:B------:R-:W-:-:S07]  /*15f0*/  FSEL R5, R5, -INF , P0 ;  /* 0xff80000005057808 */ /* 0x000fce0000000000 */
[----:B------:R-:W-:Y:S01]  /*1600*/  @P1 IMAD.MOV.U32 R45, RZ, RZ, R7 ;  /* 0x000000ffff2d1224 */ /* 0x000fe200078e0007 */
        /* <DEDUP_REMOVED lines=16> */
[----:B------:R-:W-:-:S12]  /*1710*/  @P5 IMAD.MOV.U32 R38, RZ, RZ, R31 ;  /* 0x000000ffff265224 */ /* 0x000fd800078e001f */
[----:B------:R-:W-:Y:S01]  /*1720*/  @P1 IMAD.MOV.U32 R37, RZ, RZ, R7 ;  /* 0x000000ffff251224 */ /* 0x000fe200078e0007 */
[----:B------:R-:W-:Y:S01]  /*1730*/  ISETP.NE.AND P1, PT, R14, RZ, PT ;  /* 0x000000ff0e00720c */ /* 0x000fe20003f25270 */
[----:B------:R-:W-:-:S12]  /*1740*/  @P6 IMAD.MOV.U32 R37, RZ, RZ, R31 ;  /* 0x000000ffff256224 */ /* 0x000fd800078e001f */
[----:B------:R-:W-:Y:S01]  /*1750*/  @P1 IMAD.MOV.U32 R51, RZ, RZ, R31 ;  /* 0x000000ffff331224 */ /* 0x000fe200078e001f */
[----:B------:R-:W-:-:S13]  /*1760*/  ISETP.NE.AND P1, PT, R13, RZ, PT ;  /* 0x000000ff0d00720c */ /* 0x000fda0003f25270 */
[----:B------:R-:W-:Y:S01]  /*1770*/  @P1 IMAD.MOV.U32 R50, RZ, RZ, R31 ;  /* 0x000000ffff321224 */ /* 0x000fe200078e001f */
[----:B------:R-:W-:-:S13]  /*1780*/  ISETP.NE.AND P1, PT, R12, RZ, PT ;  /* 0x000000ff0c00720c */ /* 0x000fda0003f25270 */
[----:B------:R-:W-:Y:S01]  /*1790*/  @P1 IMAD.MOV.U32 R49, RZ, RZ, R31 ;  /* 0x000000ffff311224 */ /* 0x000fe200078e001f */
[----:B------:R-:W-:-:S13]  /*17a0*/  ISETP.NE.AND P1, PT, R30, RZ, PT ;  /* 0x000000ff1e00720c */ /* 0x000fda0003f25270 */
[----:B------:R-:W-:Y:S01]  /*17b0*/  @P1 IMAD.MOV.U32 R46, RZ, RZ, R31 ;  /* 0x000000ffff2e1224 */ /* 0x000fe200078e001f */
[C---:B------:R-:W-:Y:S01]  /*17c0*/  ISETP.EQ.AND P1, PT, R35.reuse, RZ, PT ;  /* 0x000000ff2300720c */ /* 0x040fe20003f22270 */
[----:B------:R-:W-:-:S12]  /*17d0*/  VIADD R35, R35, 0x8 ;  /* 0x0000000823237836 */ /* 0x000fd80000000000 */
[----:B------:R-:W-:Y:S01]  /*17e0*/  @P1 IMAD.MOV.U32 R52, RZ, RZ, R31 ;  /* 0x000000ffff341224 */ /* 0x000fe200078e001f */
[----:B------:R-:W-:-:S13]  /*17f0*/  ISETP.NE.AND P1, PT, R34, RZ, PT ;  /* 0x000000ff2200720c */ /* 0x000fda0003f25270 */
[----:B------:R-:W-:Y:S05]  /*1800*/  @P1 BRA `(.L_x_4) ;  /* 0xffffffec00041947 */ /* 0x000fea000383ffff */
[----:B--2---:R-:W-:Y:S05]  /*1810*/  BSYNC B0 ;  /* 0x0000000000007941 */ /* 0x004fea0003800000 */
.L_x_2:
[----:B------:R-:W-:-:S07]  /*1820*/  IMAD.U32 R0, RZ, RZ, UR4 ;  /* 0x00000004ff007e24 */ /* 0x000fce000f8e00ff */
.L_x_1:
[----:B------:R-:W-:-:S13]  /*1830*/  LOP3.LUT P0, RZ, R53, 0x1, RZ, 0xc0, !PT ;  /* 0x0000000135ff7812 */ /* 0x000fda000780c0ff */
[----:B------:R-:W-:Y:S05]  /*1840*/  @!P0 BRA `(.L_x_0) ;  /* 0x0000000400488947 */ /* 0x000fea0003800000 */
[----:B-----5:R-:W-:Y:S01]  /*1850*/  FSETP.NE.AND P3, PT, R5, -INF , PT ;  /* 0xff8000000500780b */ /* 0x020fe20003f65000 */
[----:B------:R-:W-:-:S03]  /*1860*/  UMOV UR9, 0xffffffff ;  /* 0xffffffff00097882 */ /* 0x000fc60000000000 */
[----:B------:R-:W-:-:S04]  /*1870*/  FSEL R5, R5, -INF , P3 ;  /* 0xff80000005057808 */ /* 0x000fc80001800000 */
[----:B------:R-:W-:-:S04]  /*1880*/  FSETP.GT.AND P0, PT, R4, R5, PT ;  /* 0x000000050400720b */ /* 0x000fc80003f04000 */
[----:B------:R-:W-:-:S04]  /*1890*/  FSEL R4, R4, R5, P0 ;  /* 0x0000000504047208 */ /* 0x000fc80000000000 */
[----:B------:R-:W-:-:S04]  /*18a0*/  FSETP.GT.AND P1, PT, R3, R4, PT ;  /* 0x000000040300720b */ /* 0x000fc80003f24000 */
[----:B------:R-:W-:Y:S02]  /*18b0*/  FSEL R5, R3, R4, P1 ;  /* 0x0000000403057208 */ /* 0x000fe40000800000 */
[----:B------:R-:W-:Y:S02]  /*18c0*/  SEL R3, R58, 0xffffffff, P3 ;  /* 0xffffffff3a037807 */ /* 0x000fe40001800000 */
[----:B------:R-:W-:-:S04]  /*18d0*/  FSETP.GT.AND P2, PT, R2, R5, PT ;  /* 0x000000050200720b */ /* 0x000fc80003f44000 */
[----:B------:R-:W-:Y:S02]  /*18e0*/  FSEL R5, R2, R5, P2 ;  /* 0x0000000502057208 */ /* 0x000fe40001000000 */
[----:B------:R-:W-:Y:S02]  /*18f0*/  SEL R2, R56, R3, P0 ;  /* 0x0000000338027207 */ /* 0x000fe40000000000 */
[----:B------:R-:W-:Y:S02]  /*1900*/  ISETP.GE.AND P0, PT, R5, RZ, PT ;  /* 0x000000ff0500720c */ /* 0x000fe40003f06270 */
[----:B------:R-:W-:Y:S01]  /*1910*/  SEL R3, R55, R2, P1 ;  /* 0x0000000237037207 */ /* 0x000fe20000800000 */
[----:B------:R-:W-:Y:S01]  /*1920*/  FADD R2, -|R5|, -RZ ;  /* 0x800000ff05027221 */ /* 0x000fe20000000300 */
[----:B------:R-:W-:Y:S02]  /*1930*/  LOP3.LUT R5, RZ, R5, RZ, 0x33, !PT ;  /* 0x00000005ff057212 */ /* 0x000fe400078e33ff */
[----:B------:R-:W-:-:S04]  /*1940*/  SEL R3, R54, R3, P2 ;  /* 0x0000000336037207 */ /* 0x000fc80001000000 */
[----:B------:R-:W-:-:S03]  /*1950*/  IADD3 R3, PT, PT, -R3, 0xffff, RZ ;  /* 0x0000ffff03037810 */ /* 0x000fc60007ffe1ff */
[----:B------:R-:W-:Y:S01]  /*1960*/  @P0 IMAD.MOV.U32 R5, RZ, RZ, R2 ;  /* 0x000000ffff050224 */ /* 0x000fe200078e0002 */
[----:B------:R-:W-:Y:S06]  /*1970*/  BRA.DIV UR9, `(.L_x_5) ;  /* 0x0000002209107947 */ /* 0x000fec000b800000 */
        /* <DEDUP_REMOVED lines=24> */
[----:B------:R0:W1:Y:S04]  /*1b00*/  SHFL.BFLY PT, R2, R5, 0x1, 0x1f ;  /* 0x0c201f0005027f89 */ /* 0x00006800000e0000 */
[----:B------:R0:W3:Y:S02]  /*1b10*/  SHFL.BFLY PT, R3, R6, 0x1, 0x1f ;  /* 0x0c201f0006037f89 */ /* 0x0000e400000e0000 */
.L_x_45:
[----:B---3--:R-:W-:-:S04]  /*1b20*/  ISETP.GT.U32.AND P0, PT, R6, R3, PT ;  /* 0x000000030600720c */ /* 0x008fc80003f04070 */
[----:B-1----:R-:W-:-:S04]  /*1b30*/  ISETP.GT.U32.AND.EX P0, PT, R5, R2, PT, P0 ;  /* 0x000000020500720c */ /* 0x002fc80003f04100 */
[----:B------:R-:W-:Y:S01]  /*1b40*/  SEL R4, R5, R2, P0 ;  /* 0x0000000205047207 */ /* 0x000fe20000000000 */
[----:B------:R-:W-:Y:S01]  /*1b50*/  IMAD.SHL.U32 R2, R0, 0x4, RZ ;  /* 0x0000000400027824 */ /* 0x000fe200078e00ff */
[----:B------:R-:W-:Y:S02]  /*1b60*/  SEL R0, R6, R3, P0 ;  /* 0x0000000306007207 */ /* 0x000fe40000000000 */
[----:B------:R-:W-:Y:S02]  /*1b70*/  ISETP.GE.AND P6, PT, R4, RZ, PT ;  /* 0x000000ff0400720c */ /* 0x000fe40003fc6270 */
[C---:B------:R-:W-:Y:S02]  /*1b80*/  ISETP.EQ.AND P2, PT, R2.reuse, -0x20, PT ;  /* 0xffffffe00200780c */ /* 0x040fe40003f42270 */
[C---:B------:R-:W-:Y:S02]  /*1b90*/  ISETP.EQ.AND P1, PT, R2.reuse, -0x18, PT ;  /* 0xffffffe80200780c */ /* 0x040fe40003f22270 */
[----:B------:R-:W-:-:S02]  /*1ba0*/  ISETP.EQ.AND P5, PT, R2, -0x10, PT ;  /* 0xfffffff00200780c */ /* 0x000fc40003fa2270 */
[C---:B------:R-:W-:Y:S02]  /*1bb0*/  ISETP.EQ.AND P4, PT, R2.reuse, -0x8, PT ;  /* 0xfffffff80200780c */ /* 0x040fe40003f82270 */
[----:B------:R-:W-:Y:S02]  /*1bc0*/  ISETP.EQ.AND P3, PT, R2, RZ, PT ;  /* 0x000000ff0200720c */ /* 0x000fe40003f62270 */
[----:B------:R-:W-:Y:S02]  /*1bd0*/  LOP3.LUT R3, R4, 0x7fffffff, RZ, 0xc0, !PT ;  /* 0x7fffffff04037812 */ /* 0x000fe400078ec0ff */
[----:B------:R-:W-:Y:S02]  /*1be0*/  LOP3.LUT R0, R0, 0xffff, RZ, 0xc, !PT ;  /* 0x0000ffff00007812 */ /* 0x000fe400078e0cff */
[----:B------:R-:W-:Y:S02]  /*1bf0*/  @P6 LOP3.LUT R3, RZ, R4, RZ, 0x33, !PT ;  /* 0x00000004ff036212 */ /* 0x000fe400078e33ff */
[C---:B------:R-:W-:Y:S01]  /*1c00*/  ISETP.EQ.AND P0, PT, R2.reuse, 0x8, PT ;  /* 0x000000080200780c */ /* 0x040fe20003f02270 */
[--C-:B------:R-:W-:Y:S01]  /*1c10*/  @P2 IMAD.MOV.U32 R52, RZ, RZ, R0.reuse ;  /* 0x000000ffff342224 */ /* 0x100fe200078e0000 */
        /* <DEDUP_REMOVED lines=9> */
[----:B------:R-:W-:Y:S01]  /*1cb0*/  @P3 IMAD.MOV.U32 R52, RZ, RZ, R3 ;  /* 0x000000ffff343224 */ /* 0x000fe200078e0003 */
[----:B------:R-:W-:Y:S01]  /*1cc0*/  ISETP.EQ.AND P3, PT, R2, 0x38, PT ;  /* 0x000000380200780c */ /* 0x000fe20003f62270 */
[----:B------:R-:W-:-:S02]  /*1cd0*/  @P0 IMAD.MOV.U32 R46, RZ, RZ, R0 ;  /* 0x000000ffff2e0224 */ /* 0x000fc400078e0000 */
[--C-:B------:R-:W-:Y:S02]  /*1ce0*/  @P6 IMAD.MOV.U32 R40, RZ, RZ, R0.reuse ;  /* 0x000000ffff286224 */ /* 0x100fe400078e0000 */
[----:B------:R-:W-:Y:S02]  /*1cf0*/  @P2 IMAD.MOV.U32 R38, RZ, RZ, R0 ;  /* 0x000000ffff262224 */ /* 0x000fe400078e0000 */
[--C-:B------:R-:W-:Y:S02]  /*1d00*/  @P0 IMAD.MOV.U32 R50, RZ, RZ, R3.reuse ;  /* 0x000000ffff320224 */ /* 0x100fe400078e0003 */
[--C-:B------:R-:W-:Y:S02]  /*1d10*/  @P6 IMAD.MOV.U32 R44, RZ, RZ, R3.reuse ;  /* 0x000000ffff2c6224 */ /* 0x100fe400078e0003 */
[--C-:B------:R-:W-:Y:S02]  /*1d20*/  @P2 IMAD.MOV.U32 R42, RZ, RZ, R3.reuse ;  /* 0x000000ffff2a2224 */ /* 0x100fe400078e0003 */
[----:B------:R-:W-:-:S02]  /*1d30*/  @P1 IMAD.MOV.U32 R48, RZ, RZ, R3 ;  /* 0x000000ffff301224 */ /* 0x000fc400078e0003 */
[--C-:B------:R-:W-:Y:S02]  /*1d40*/  @P5 IMAD.MOV.U32 R46, RZ, RZ, R3.reuse ;  /* 0x000000ffff2e5224 */ /* 0x100fe400078e0003 */
[--C-:B------:R-:W-:Y:S02]  /*1d50*/  @P4 IMAD.MOV.U32 R40, RZ, RZ, R3.reuse ;  /* 0x000000ffff284224 */ /* 0x100fe400078e0003 */
[----:B------:R-:W-:-:S07]  /*1d60*/  @P3 IMAD.MOV.U32 R38, RZ, RZ, R3 ;  /* 0x000000ffff263224 */ /* 0x000fce00078e0003 */
.L_x_0:
[----:B------:R-:W-:Y:S01]  /*1d70*/  ISETP.GE.AND P0, PT, R58, R53, PT ;  /* 0x000000353a00720c */ /* 0x000fe20003f06270 */
[----:B------:R-:W-:-:S12]  /*1d80*/  BSSY B0, `(.L_x_6) ;  /* 0x000009a000007945 */ /* 0x000fd80003800000 */
[----:B------:R-:W-:Y:S05]  /*1d90*/  @P0 BRA `(.L_x_7) ;  /* 0x0000000800600947 */ /* 0x000fea0003800000 */
[----:B0-----:R-:W-:Y:S01]  /*1da0*/  IMAD.SHL.U32 R6, R58, 0x4, RZ ;  /* 0x000000043a067824 */ /* 0x001fe200078e00ff */
[----:B------:R-:W-:-:S04]  /*1db0*/  UMOV UR9, 0xffffffff ;  /* 0xffffffff00097882 */ /* 0x000fc80000000000 */
[C---:B------:R-:W-:Y:S02]  /*1dc0*/  ISETP.EQ.AND P0, PT, R6.reuse, RZ, PT ;  /* 0x000000ff0600720c */ /* 0x040fe40003f02270 */
[C---:B------:R-:W-:Y:S02]  /*1dd0*/  ISETP.EQ.AND P1, PT, R6.reuse, 0x4, PT ;  /* 0x000000040600780c */ /* 0x040fe40003f22270 */
[C---:B------:R-:W-:Y:S02]  /*1de0*/  ISETP.EQ.AND P2, PT, R6.reuse, 0x8, PT ;  /* 0x000000080600780c */ /* 0x040fe40003f42270 */
[----:B------:R-:W-:-:S07]  /*1df0*/  ISETP.EQ.AND P3, PT, R6, 0xc, PT ;  /* 0x0000000c0600780c */ /* 0x000fce0003f62270 */
[----:B------:R-:W-:Y:S01]  /*1e00*/  @P0 IMAD.MOV.U32 R0, RZ, RZ, R52 ;  /* 0x000000ffff000224 */ /* 0x000fe200078e0034 */
[C---:B------:R-:W-:Y:S01]  /*1e10*/  ISETP.EQ.AND P0, PT, R6.reuse, 0x10, PT ;  /* 0x000000100600780c */ /* 0x040fe20003f02270 */
[----:B------:R-:W-:Y:S01]  /*1e20*/  @P1 IMAD.MOV.U32 R0, RZ, RZ, R51 ;  /* 0x000000ffff001224 */ /* 0x000fe200078e0033 */
[C---:B------:R-:W-:Y:S01]  /*1e30*/  ISETP.EQ.AND P1, PT, R6.reuse, 0x14, PT ;  /* 0x000000140600780c */ /* 0x040fe20003f22270 */
[----:B------:R-:W-:Y:S01]  /*1e40*/  @P2 IMAD.MOV.U32 R0, RZ, RZ, R50 ;  /* 0x000000ffff002224 */ /* 0x000fe200078e0032 */
[C---:B------:R-:W-:Y:S01]  /*1e50*/  ISETP.EQ.AND P2, PT, R6.reuse, 0x18, PT ;  /* 0x000000180600780c */ /* 0x040fe20003f42270 */
[----:B------:R-:W-:Y:S01]  /*1e60*/  @P3 IMAD.MOV.U32 R0, RZ, RZ, R49 ;  /* 0x000000ffff003224 */ /* 0x000fe200078e0031 */
        /* <DEDUP_REMOVED lines=17> */
[----:B------:R-:W-:Y:S02]  /*1f80*/  @P0 IMAD.MOV.U32 R0, RZ, RZ, R40 ;  /* 0x000000ffff000224 */ /* 0x000fe400078e0028 */
[----:B------:R-:W-:Y:S02]  /*1f90*/  @P1 IMAD.MOV.U32 R0, RZ, RZ, R39 ;  /* 0x000000ffff001224 */ /* 0x000fe400078e0027 */
[----:B------:R-:W-:Y:S02]  /*1fa0*/  @P2 IMAD.MOV.U32 R0, RZ, RZ, R38 ;  /* 0x000000ffff002224 */ /* 0x000fe400078e0026 */
[----:B------:R-:W-:Y:S01]  /*1fb0*/  @P3 IMAD.MOV.U32 R0, RZ, RZ, R37 ;  /* 0x000000ffff003224 */ /* 0x000fe200078e0025 */
[----:B------:R-:W-:Y:S06]  /*1fc0*/  BRA.DIV UR9, `(.L_x_8) ;  /* 0x0000001e09d87947 */ /* 0x000fec000b800000 */
[----:B------:R-:W0:Y:S01]  /*1fd0*/  SHFL.BFLY PT, R30, R0, 0x10, 0x1f ;  /* 0x0e001f00001e7f89 */ /* 0x000e2200000e0000 */
[----:B------:R-:W-:Y:S02]  /*1fe0*/  IMAD.MOV.U32 R8, RZ, RZ, 0x3bbb989d ;  /* 0x3bbb989dff087424 */ /* 0x000fe400078e00ff */
[----:B------:R-:W-:Y:S01]  /*1ff0*/  IMAD.MOV.U32 R7, RZ, RZ, 0x437c0000 ;  /* 0x437c0000ff077424 */ /* 0x000fe200078e00ff */
[----:B0-----:R-:W-:-:S04]  /*2000*/  FSETP.GEU.AND P0, PT, R0, R30, PT ;  /* 0x0000001e0000720b */ /* 0x001fc80003f0e000 */
[----:B------:R-:W-:-:S05]  /*2010*/  FSEL R33, R30, R0, !P0 ;  /* 0x000000001e217208 */ /* 0x000fca0004000000 */
[----:B-----5:R-:W0:Y:S02]  /*2020*/  SHFL.BFLY PT, R2, R33, 0x8, 0x1f ;  /* 0x0d001f0021027f89 */ /* 0x020e2400000e0000 */
[----:B0-----:R-:W-:-:S04]  /*2030*/  FSETP.GEU.AND P0, PT, R33, R2, PT ;  /* 0x000000022100720b */ /* 0x001fc80003f0e000 */
[----:B------:R-:W-:-:S05]  /*2040*/  FSEL R2, R2, R33, !P0 ;  /* 0x0000002102027208 */ /* 0x000fca0004000000 */
[----:B------:R-:W0:Y:S02]  /*2050*/  SHFL.BFLY PT, R3, R2, 0x4, 0x1f ;  /* 0x0c801f0002037f89 */ /* 0x000e2400000e0000 */
        /* <DEDUP_REMOVED lines=8> */
[----:B------:R-:W-:-:S04]  /*20e0*/  FADD R5, -R5, R0 ;  /* 0x0000000005057221 */ /* 0x000fc80000000100 */
[----:B------:R-:W-:-:S04]  /*20f0*/  FFMA.SAT R0, R5, R8, 0.5 ;  /* 0x3f00000005007423 */ /* 0x000fc80000002008 */
[----:B------:R-:W-:-:S04]  /*2100*/  FFMA.RM R0, R0, R7, 12582913 ;  /* 0x4b40000100007423 */ /* 0x000fc80000004007 */
[C---:B------:R-:W-:Y:S01]  /*2110*/  FADD R2, R0.reuse, -12583039 ;  /* 0xcb40007f00027421 */ /* 0x040fe20000000000 */
[----:B------:R-:W-:-:S03]  /*2120*/  IMAD.SHL.U32 R0, R0, 0x800000, RZ ;  /* 0x0080000000007824 */ /* 0x000fc600078e00ff */
[----:B------:R-:W-:-:S04]  /*2130*/  FFMA R2, R5, 1.4426950216293334961, -R2 ;  /* 0x3fb8aa3b05027823 */ /* 0x000fc80000000802 */
[----:B------:R-:W-:-:S04]  /*2140*/  FFMA R2, R5, 1.925963033500011079e-08, R2 ;  /* 0x32a5706005027823 */ /* 0x000fc80000000002 */
[----:B------:R-:W0:Y:S02]  /*2150*/  MUFU.EX2 R3, R2 ;  /* 0x0000000200037308 */ /* 0x000e240000000800 */
[----:B0-----:R-:W-:-:S05]  /*2160*/  FMUL R0, R0, R3 ;  /* 0x0000000300007220 */ /* 0x001fca0000400000 */
[----:B------:R-:W0:Y:S02]  /*2170*/  SHFL.BFLY PT, R3, R0, 0x10, 0x1f ;  /* 0x0e001f0000037f89 */ /* 0x000e2400000e0000 */
[----:B0-----:R-:W-:-:S05]  /*2180*/  FADD R3, R0, R3 ;  /* 0x0000000300037221 */ /* 0x001fca0000000000 */
[----:B------:R-:W0:Y:S02]  /*2190*/  SHFL.BFLY PT, R4, R3, 0x8, 0x1f ;  /* 0x0d001f0003047f89 */ /* 0x000e2400000e0000 */
[----:B0-----:R-:W-:-:S05]  /*21a0*/  FADD R4, R3, R4 ;  /* 0x0000000403047221 */ /* 0x001fca0000000000 */
[----:B------:R-:W0:Y:S02]  /*21b0*/  SHFL.BFLY PT, R5, R4, 0x4, 0x1f ;  /* 0x0c801f0004057f89 */ /* 0x000e2400000e0000 */
[----:B0-----:R-:W-:-:S05]  /*21c0*/  FADD R5, R4, R5 ;  /* 0x0000000504057221 */ /* 0x001fca0000000000 */
[----:B------:R-:W0:Y:S02]  /*21d0*/  SHFL.BFLY PT, R8, R5, 0x2, 0x1f ;  /* 0x0c401f0005087f89 */ /* 0x000e2400000e0000 */
[----:B0-----:R-:W-:-:S05]  /*21e0*/  FADD R8, R5, R8 ;  /* 0x0000000805087221 */ /* 0x001fca0000000000 */
[----:B------:R0:W1:Y:S02]  /*21f0*/  SHFL.BFLY PT, R7, R8, 0x1, 0x1f ;  /* 0x0c201f0008077f89 */ /* 0x00006400000e0000 */
.L_x_57:
[----:B-1----:R-:W-:Y:S01]  /*2200*/  FADD R5, R8, R7 ;  /* 0x0000000708057221 */ /* 0x002fe20000000000 */
[----:B------:R-:W-:Y:S03]  /*2210*/  BSSY.RECONVERGENT B1, `(.L_x_9) ;  /* 0x000000c000017945 */ /* 0x000fe60003800200 */
[----:B------:R-:W1:Y:S08]  /*2220*/  MUFU.RCP R2, R5 ;  /* 0x0000000500027308 */ /* 0x000e700000001000 */
[----:B------:R-:W3:Y:S01]  /*2230*/  FCHK P0, R0, R5 ;  /* 0x0000000500007302 */ /* 0x000ee20000000000 */
[----:B-1----:R-:W-:-:S04]  /*2240*/  FFMA R3, -R5, R2, 1 ;  /* 0x3f80000005037423 */ /* 0x002fc80000000102 */
[----:B------:R-:W-:-:S04]  /*2250*/  FFMA R3, R2, R3, R2 ;  /* 0x0000000302037223 */ /* 0x000fc80000000002 */
[----:B------:R-:W-:-:S04]  /*2260*/  FFMA R2, R0, R3, RZ ;  /* 0x0000000300027223 */ /* 0x000fc800000000ff */
[----:B------:R-:W-:-:S04]  /*2270*/  FFMA R4, -R5, R2, R0 ;  /* 0x0000000205047223 */ /* 0x000fc80000000100 */
[----:B------:R-:W-:Y:S01]  /*2280*/  FFMA R7, R3, R4, R2 ;  /* 0x0000000403077223 */ /* 0x000fe20000000002 */
[----:B---3--:R-:W-:Y:S06]  /*2290*/  @!P0 BRA `(.L_x_10) ;  /* 0x00000000000c8947 */ /* 0x008fec0003800000 */
[----:B------:R-:W-:-:S07]  /*22a0*/  MOV R2, 0x22c0 ;  /* 0x000022c000027802 */ /* 0x000fce0000000f00 */
[----:B0-2---:R-:W-:Y:S05]  /*22b0*/  CALL.REL.NOINC `($__internal_0_$__cuda_sm3x_div_rn_noftz_f32_slowpath) ;  /* 0x0000002000a47944 */ /* 0x005fea0003c00000 */
[----:B------:R-:W-:-:S07]  /*22c0*/  IMAD.MOV.U32 R7, RZ, RZ, R8 ;  /* 0x000000ffff077224 */ /* 0x000fce00078e0008 */
.L_x_10:
[----:B--2---:R-:W-:Y:S05]  /*22d0*/  BSYNC.RECONVERGENT B1 ;  /* 0x0000000000017941 */ /* 0x004fea0003800200 */
.L_x_9:
[C---:B------:R-:W-:Y:S01]  /*22e0*/  ISETP.EQ.AND P5, PT, R6.reuse, 0x20, PT ;  /* 0x000000200600780c */ /* 0x040fe20003fa2270 */
[----:B------:R-:W1:Y:S01]  /*22f0*/  LDC.64 R4, c[0x0][0x390] ;  /* 0x0000e400ff047b82 */ /* 0x000e620000000a00 */
[C---:B------:R-:W-:Y:S01]  /*2300*/  ISETP.EQ.AND P0, PT, R6.reuse, 0x4, PT ;  /* 0x000000040600780c */ /* 0x040fe20003f02270 */
[----:B------:R-:W2:Y:S01]  /*2310*/  LDCU UR9, c[0x0][0x3a0] ;  /* 0x00007400ff0977ac */ /* 0x000ea20008000800 */
[C---:B------:R-:W-:Y:S02]  /*2320*/  ISETP.EQ.AND P6, PT, R6.reuse, RZ, PT ;  /* 0x000000ff0600720c */ /* 0x040fe40003fc2270 */
[C---:B------:R-:W-:Y:S02]  /*2330*/  ISETP.EQ.AND P3, PT, R6.reuse, -0x1c, PT ;  /* 0xffffffe40600780c */ /* 0x040fe40003f62270 */
[C---:B------:R-:W-:Y:S02]  /*2340*/  ISETP.EQ.AND P4, PT, R6.reuse, 0x24, PT ;  /* 0x000000240600780c */ /* 0x040fe40003f82270 */
[----:B------:R-:W-:-:S02]  /*2350*/  ISETP.EQ.AND P1, PT, R6, 0x8, PT ;  /* 0x000000080600780c */ /* 0x000fc40003f22270 */
[C---:B------:R-:W-:Y:S01]  /*2360*/  ISETP.EQ.AND P2, PT, R6.reuse, -0x20, PT ;  /* 0xffffffe00600780c */ /* 0x040fe20003f42270 */
[--C-:B------:R-:W-:Y:S01]  /*2370*/  @P5 IMAD.MOV.U32 R48, RZ, RZ, R7.reuse ;  /* 0x000000ffff305224 */ /* 0x100fe200078e0007 */
[C---:B------:R-:W-:Y:S01]  /*2380*/  ISETP.EQ.AND P5, PT, R6.reuse, -0x18, PT ;  /* 0xffffffe80600780c */ /* 0x040fe20003fa2270 */
[--C-:B------:R-:W-:Y:S01]  /*2390*/  @P0 IMAD.MOV.U32 R51, RZ, RZ, R7.reuse ;  /* 0x000000ffff330224 */ /* 0x100fe200078e0007 */
[C---:B------:R-:W-:Y:S01]  /*23a0*/  ISETP.EQ.AND P2, PT, R6.reuse, 0xc, PT ;  /* 0x0000000c0600780c */ /* 0x040fe20003f42270 */
[----:B------:R-:W-:Y:S01]  /*23b0*/  @P6 IMAD.MOV.U32 R52, RZ, RZ, R7 ;  /* 0x000000ffff346224 */ /* 0x000fe200078e0007 */
[C---:B------:R-:W-:Y:S01]  /*23c0*/  ISETP.EQ.AND P6, PT, R6.reuse, -0x8, PT ;  /* 0xfffffff80600780c */ /* 0x040fe20003fc2270 */
[----:B------:R-:W-:Y:S01]  /*23d0*/  @P3 IMAD.MOV.U32 R52, RZ, RZ, R51 ;  /* 0x000000ffff343224 */ /* 0x000fe200078e0033 */
[C---:B------:R-:W-:Y:S01]  /*23e0*/  ISETP.EQ.AND P3, PT, R6.reuse, 0x10, PT ;  /* 0x000000100600780c */ /* 0x040fe20003f62270 */
[--C-:B------:R-:W-:Y:S01]  /*23f0*/  @P4 IMAD.MOV.U32 R47, RZ, RZ, R7.reuse ;  /* 0x000000ffff2f4224 */ /* 0x100fe200078e0007 */
[C---:B------:R-:W-:Y:S01]  /*2400*/  ISETP.EQ.AND P4, PT, R6.reuse, -0x14, PT ;  /* 0xffffffec0600780c */ /* 0x040fe20003f82270 */
[--C-:B------:R-:W-:Y:S01]  /*2410*/  @P1 IMAD.MOV.U32 R50, RZ, RZ, R7.reuse ;  /* 0x000000ffff321224 */ /* 0x100fe200078e0007 */
[----:B------:R-:W-:Y:S01]  /*2420*/  P2R R0, PR, RZ, 0x2 ;  /* 0x00000002ff007803 */ /* 0x000fe20000000000 */
[----:B--2---:R-:W-:Y:S01]  /*2430*/  IMAD R9, R57, UR9, R58 ;  /* 0x0000000939097c24 */ /* 0x004fe2000f8e023a */
[----:B------:R-:W-:Y:S01]  /*2440*/  P2R R2, PR, RZ, 0x1 ;  /* 0x00000001ff027803 */ /* 0x000fe20000000000 */
[----:B------:R-:W-:Y:S01]  /*2450*/  @P5 IMAD.MOV.U32 R52, RZ, RZ, R50 ;  /* 0x000000ffff345224 */ /* 0x000fe200078e0032 */
[C---:B------:R-:W-:Y:S01]  /*2460*/  ISETP.EQ.AND P5, PT, R6.reuse, -0x10, PT ;  /* 0xfffffff00600780c */ /* 0x040fe20003fa2270 */
[----:B------:R-:W-:Y:S01]  /*2470*/  @P2 IMAD.MOV.U32 R49, RZ, RZ, R7 ;  /* 0x000000ffff312224 */ /* 0x000fe200078e0007 */
[C---:B------:R-:W-:Y:S01]  /*2480*/  ISETP.EQ.AND P1, PT, R6.reuse, -0x4, PT ;  /* 0xfffffffc0600780c */ /* 0x040fe20003f22270 */
[----:B-1----:R-:W-:Y:S01]  /*2490*/  IMAD.WIDE R4, R9, 0x4, R4 ;  /* 0x0000000409047825 */ /* 0x002fe200078e0204 */
[----:B------:R-:W-:-:S03]  /*24a0*/  ISETP.EQ.AND P0, PT, R6, RZ, PT ;  /* 0x000000ff0600720c */ /* 0x000fc60003f02270 */
[----:B------:R-:W-:Y:S01]  /*24b0*/  @P4 IMAD.MOV.U32 R52, RZ, RZ, R49 ;  /* 0x000000ffff344224 */ /* 0x000fe200078e0031 */
[----:B------:R-:W-:Y:S01]  /*24c0*/  ISETP.EQ.AND P4, PT, R6, 0x14, PT ;  /* 0x000000140600780c */ /* 0x000fe20003f82270 */
[----:B------:R-:W-:-:S04]  /*24d0*/  @P3 IMAD.MOV.U32 R44, RZ, RZ, R7 ;  /* 0x000000ffff2c3224 */ /* 0x000fc800078e0007 */
[----:B------:R-:W-:Y:S01]  /*24e0*/  @P5 IMAD.MOV.U32 R52, RZ, RZ, R44 ;  /* 0x000000ffff345224 */ /* 0x000fe200078e002c */
[----:B------:R-:W-:-:S07]  /*24f0*/  ISETP.EQ.AND P5, PT, R6, -0xc, PT ;  /* 0xfffffff40600780c */ /* 0x000fce0003fa2270 */
[----:B------:R-:W-:-:S06]  /*2500*/  @P4 IMAD.MOV.U32 R43, RZ, RZ, R7 ;  /* 0x000000ffff2b4224 */ /* 0x000fcc00078e0007 */
[----:B------:R-:W-:Y:S01]  /*2510*/  @P5 IMAD.MOV.U32 R52, RZ, RZ, R43 ;  /* 0x000000ffff345224 */ /* 0x000fe200078e002b */
[----:B------:R-:W-:-:S13]  /*2520*/  ISETP.EQ.AND P5, PT, R6, 0x18, PT ;  /* 0x000000180600780c */ /* 0x000fda0003fa2270 */
[----:B------:R-:W-:-:S04]  /*2530*/  @P5 IMAD.MOV.U32 R42, RZ, RZ, R7 ;  /* 0x000000ffff2a5224 */ /* 0x000fc800078e0007 */
[----:B------:R-:W-:Y:S01]  /*2540*/  @P6 IMAD.MOV.U32 R52, RZ, RZ, R42 ;  /* 0x000000ffff346224 */ /* 0x000fe200078e002a */
[----:B------:R-:W-:-:S13]  /*2550*/  ISETP.EQ.AND P6, PT, R6, 0x1c, PT ;  /* 0x0000001c0600780c */ /* 0x000fda0003fc2270 */
[----:B------:R-:W-:-:S04]  /*2560*/  @P6 IMAD.MOV.U32 R41, RZ, RZ, R7 ;  /* 0x000000ffff296224 */ /* 0x000fc800078e0007 */
[----:B------:R-:W-:Y:S01]  /*2570*/  @P1 IMAD.MOV.U32 R52, RZ, RZ, R41 ;  /* 0x000000ffff341224 */ /* 0x000fe200078e0029 */
[C---:B------:R-:W-:Y:S01]  /*2580*/  ISETP.EQ.AND P1, PT, R6.reuse, 0x28, PT ;  /* 0x000000280600780c */ /* 0x040fe20003f22270 */
[----:B------:R-:W-:Y:S01]  /*2590*/  @P0 IMAD.MOV.U32 R52, RZ, RZ, R48 ;  /* 0x000000ffff340224 */ /* 0x000fe200078e0030 */
[----:B------:R-:W-:-:S11]  /*25a0*/  ISETP.EQ.AND P0, PT, R6, 0x2c, PT ;  /* 0x0000002c0600780c */ /* 0x000fd60003f02270 */
[--C-:B------:R-:W-:Y:S01]  /*25b0*/  @P1 IMAD.MOV.U32 R46, RZ, RZ, R7.reuse ;  /* 0x000000ffff2e1224 */ /* 0x100fe200078e0007 */
[----:B------:R-:W-:Y:S01]  /*25c0*/  ISETP.NE.AND P1, PT, R0, RZ, PT ;  /* 0x000000ff0000720c */ /* 0x000fe20003f25270 */
[----:B------:R-:W-:Y:S01]  /*25d0*/  @P0 IMAD.MOV.U32 R45, RZ, RZ, R7 ;  /* 0x000000ffff2d0224 */ /* 0x000fe200078e0007 */
[----:B------:R-:W-:-:S13]  /*25e0*/  ISETP.EQ.AND P0, PT, R6, 0x30, PT ;  /* 0x000000300600780c */ /* 0x000fda0003f02270 */
[----:B------:R-:W-:Y:S01]  /*25f0*/  @P0 IMAD.MOV.U32 R40, RZ, RZ, R7 ;  /* 0x000000ffff280224 */ /* 0x000fe200078e0007 */
[----:B------:R-:W-:Y:S02]  /*2600*/  ISETP.NE.AND P0, PT, R2, RZ, PT ;  /* 0x000000ff0200720c */ /* 0x000fe40003f05270 */
[----:B------:R-:W1:Y:S11]  /*2610*/  LDC.64 R2, c[0x0][0x388] ;  /* 0x0000e200ff027b82 */ /* 0x000e760000000a00 */
[----:B------:R-:W-:Y:S01]  /*2620*/  @P0 IMAD.MOV.U32 R52, RZ, RZ, R47 ;  /* 0x000000ffff340224 */ /* 0x000fe200078e002f */
[C---:B------:R-:W-:Y:S01]  /*2630*/  ISETP.EQ.AND P0, PT, R6.reuse, 0x34, PT ;  /* 0x000000340600780c */ /* 0x040fe20003f02270 */
[----:B------:R-:W-:Y:S01]  /*2640*/  @P1 IMAD.MOV.U32 R52, RZ, RZ, R46 ;  /* 0x000000ffff341224 */ /* 0x000fe200078e002e */
[C---:B------:R-:W-:Y:S01]  /*2650*/  ISETP.EQ.AND P1, PT, R6.reuse, 0x38, PT ;  /* 0x000000380600780c */ /* 0x040fe20003f22270 */
[----:B------:R-:W-:Y:S01]  /*2660*/  @P2 IMAD.MOV.U32 R52, RZ, RZ, R45 ;  /* 0x000000ffff342224 */ /* 0x000fe200078e002d */
[----:B------:R-:W-:Y:S01]  /*2670*/  ISETP.EQ.AND P2, PT, R6, 0x3c, PT ;  /* 0x0000003c0600780c */ /* 0x000fe20003f42270 */
[----:B------:R-:W-:-:S02]  /*2680*/  @P3 IMAD.MOV.U32 R52, RZ, RZ, R40 ;  /* 0x000000ffff343224 */ /* 0x000fc400078e0028 */
[----:B-1----:R-:W-:-:S06]  /*2690*/  IMAD.WIDE R2, R9, 0x4, R2 ;  /* 0x0000000409027825 */ /* 0x002fcc00078e0202 */
[--C-:B------:R-:W-:Y:S01]  /*26a0*/  @P0 IMAD.MOV.U32 R39, RZ, RZ, R7.reuse ;  /* 0x000000ffff270224 */ /* 0x100fe200078e0007 */
[----:B------:R1:W-:Y:S01]  /*26b0*/  STG.E desc[UR6][R2.64], R7 ;  /* 0x0000000702007986 */ /* 0x0003e2000c101906 */
[--C-:B------:R-:W-:Y:S02]  /*26c0*/  @P1 IMAD.MOV.U32 R38, RZ, RZ, R7.reuse ;  /* 0x000000ffff261224 */ /* 0x100fe400078e0007 */
[----:B------:R-:W-:Y:S02]  /*26d0*/  @P2 IMAD.MOV.U32 R37, RZ, RZ, R7 ;  /* 0x000000ffff252224 */ /* 0x000fe400078e0007 */
[----:B------:R-:W-:Y:S02]  /*26e0*/  @P4 IMAD.MOV.U32 R52, RZ, RZ, R39 ;  /* 0x000000ffff344224 */ /* 0x000fe400078e0027 */
[----:B------:R-:W-:Y:S02]  /*26f0*/  @P5 IMAD.MOV.U32 R52, RZ, RZ, R38 ;  /* 0x000000ffff345224 */ /* 0x000fe400078e0026 */
[----:B------:R-:W-:-:S05]  /*2700*/  @P6 IMAD.MOV.U32 R52, RZ, RZ, R37 ;  /* 0x000000ffff346224 */ /* 0x000fca00078e0025 */
[----:B------:R1:W-:Y:S02]  /*2710*/  STG.E desc[UR6][R4.64], R52 ;  /* 0x0000003404007986 */ /* 0x0003e4000c101906 */
.L_x_7:
[----:B--2---:R-:W-:Y:S05]  /*2720*/  BSYNC B0 ;  /* 0x0000000000007941 */ /* 0x004fea0003800000 */
.L_x_6:
[----:B------:R-:W2:Y:S01]  /*2730*/  LDCU UR9, c[0x0][0x398] ;  /* 0x00007300ff0977ac */ /* 0x000ea20008000800 */
[----:B------:R-:W-:-:S04]  /*2740*/  IMAD.U32 R0, RZ, RZ, UR5 ;  /* 0x00000005ff007e24 */ /* 0x000fc8000f8e00ff */
[----:B------:R-:W-:-:S05]  /*2750*/  IMAD R57, R0, 0x20, R57 ;  /* 0x0000002000397824 */ /* 0x000fca00078e0239 */
[----:B--2---:R-:W-:-:S13]  /*2760*/  ISETP.GE.AND P0, PT, R57, UR9, PT ;  /* 0x0000000939007c0c */ /* 0x004fda000bf06270 */
[----:B------:R-:W-:Y:S05]  /*2770*/  @!P0 BRA `(.L_x_11) ;  /* 0xffffffd800688947 */ /* 0x000fea000383ffff */
[----:B------:R-:W-:Y:S05]  /*2780*/  EXIT ;  /* 0x000000000000794d */ /* 0x000fea0003800000 */
.L_x_3:
[----:B------:R-:W-:Y:S01]  /*2790*/  BSSY B1, `(.L_x_12) ;  /* 0x0000008000017945 */ /* 0x000fe20003800000 */
[----:B------:R-:W-:Y:S02]  /*27a0*/  IMAD.MOV.U32 R33, RZ, RZ, R6 ;  /* 0x000000ffff217224 */ /* 0x000fe400078e0006 */
[----:B------:R-:W-:Y:S02]  /*27b0*/  IMAD.MOV.U32 R32, RZ, RZ, 0x10 ;  /* 0x00000010ff207424 */ /* 0x000fe400078e00ff */
[----:B------:R-:W-:Y:S02]  /*27c0*/  IMAD.MOV.U32 R31, RZ, RZ, 0x1f ;  /* 0x0000001fff1f7424 */ /* 0x000fe400078e00ff */
[----:B------:R-:W-:-:S07]  /*27d0*/  IMAD.MOV.U32 R30, RZ, RZ, -0x1 ;  /* 0xffffffffff1e7424 */ /* 0x000fce00078e00ff */
[----:B--2---:R-:W-:Y:S05]  /*27e0*/  WARPSYNC.COLLECTIVE R30, `(.L_x_13) ;  /* 0x000000001e087348 */ /* 0x004fea0003c00000 */
[----:B------:R0:W1:Y:S02]  /*27f0*/  SHFL.BFLY P0, R30, R33, R32, R31 ;  /* 0x0c000020211e7389 */ /* 0x000064000000001f */
[----:B012---:R-:W-:Y:S05]  /*2800*/  ENDCOLLECTIVE ;  /* 0x000000000000791b */ /* 0x007fea0003800000 */
.L_x_13:
[----:B------:R-:W-:Y:S05]  /*2810*/  BSYNC B1 ;  /* 0x0000000000017941 */ /* 0x000fea0003800000 */
.L_x_12:
[----:B------:R-:W-:Y:S01]  /*2820*/  IMAD.MOV.U32 R9, RZ, RZ, R30 ;  /* 0x000000ffff097224 */ /* 0x000fe200078e001e */
[C---:B------:R-:W-:Y:S01]  /*2830*/  ISETP.EQ.AND P1, PT, R36.reuse, 0x4, PT ;  /* 0x000000042400780c */ /* 0x040fe20003f22270 */
[----:B------:R-:W-:Y:S01]  /*2840*/  IMAD.MOV.U32 R30, RZ, RZ, -0x1 ;  /* 0xffffffffff1e7424 */ /* 0x000fe200078e00ff */
[C---:B------:R-:W-:Y:S01]  /*2850*/  ISETP.EQ.AND P6, PT, R36.reuse, 0x8, PT ;  /* 0x000000082400780c */ /* 0x040fe20003fc2270 */
[----:B------:R-:W-:Y:S01]  /*2860*/  IMAD.MOV.U32 R33, RZ, RZ, R7 ;  /* 0x000000ffff217224 */ /* 0x000fe200078e0007 */
[----:B------:R-:W-:Y:S01]  /*2870*/  P2R R29, PR, RZ, 0x2 ;  /* 0x00000002ff1d7803 */ /* 0x000fe20000000000 */
[----:B------:R-:W-:Y:S01]  /*2880*/  IMAD.MOV.U32 R32, RZ, RZ, 0x10 ;  /* 0x00000010ff207424 */ /* 0x000fe200078e00ff */
[C---:B------:R-:W-:Y:S01]  /*2890*/  ISETP.EQ.AND P5, PT, R36.reuse, 0xc, PT ;  /* 0x0000000c2400780c */ /* 0x040fe20003fa2270 */
[----:B------:R-:W-:Y:S01]  /*28a0*/  IMAD.MOV.U32 R31, RZ, RZ, 0x1f ;  /* 0x0000001fff1f7424 */ /* 0x000fe200078e00ff */
[C---:B------:R-:W-:Y:S02]  /*28b0*/  ISETP.EQ.AND P4, PT, R36.reuse, 0x10, PT ;  /* 0x000000102400780c */ /* 0x040fe40003f82270 */
[----:B------:R-:W-:-:S13]  /*28c0*/  ISETP.EQ.AND P3, PT, R36, 0x14, PT ;  /* 0x000000142400780c */ /* 0x000fda0003f62270 */
[----:B------:R-:W-:Y:S05]  /*28d0*/  WARPSYNC.COLLECTIVE R30, `(.L_x_14) ;  /* 0x000000001e087348 */ /* 0x000fea0003c00000 */
[----:B------:R0:W1:Y:S02]  /*28e0*/  SHFL.BFLY P0, R30, R33, R32, R31 ;  /* 0x0c000020211e7389 */ /* 0x000064000000001f */
[----:B01----:R-:W-:Y:S05]  /*28f0*/  ENDCOLLECTIVE ;  /* 0x000000000000791b */ /* 0x003fea0003800000 */
.L_x_14:
[C---:B------:R-:W-:Y:S02]  /*2900*/  ISETP.EQ.AND P2, PT, R36.reuse, 0x18, PT ;  /* 0x000000182400780c */ /* 0x040fe40003f42270 */
[----:B------:R-:W-:Y:S02]  /*2910*/  ISETP.EQ.AND P1, PT, R36, 0x1c, PT ;  /* 0x0000001c2400780c */ /* 0x000fe40003f22270 */
[----:B------:R-:W-:Y:S02]  /*2920*/  P2R R28, PR, RZ, 0x40 ;  /* 0x00000040ff1c7803 */ /* 0x000fe40000000000 */
[----:B------:R-:W-:Y:S02]  /*2930*/  P2R R27, PR, RZ, 0x20 ;  /* 0x00000020ff1b7803 */ /* 0x000fe40000000000 */
[----:B------:R-:W-:Y:S02]  /*2940*/  P2R R26, PR, RZ, 0x10 ;  /* 0x00000010ff1a7803 */ /* 0x000fe40000000000 */
[----:B------:R-:W-:-:S02]  /*2950*/  P2R R25, PR, RZ, 0x8 ;  /* 0x00000008ff197803 */ /* 0x000fc40000000000 */
[----:B------:R-:W-:Y:S01]  /*2960*/  P2R R24, PR, RZ, 0x4 ;  /* 0x00000004ff187803 */ /* 0x000fe20000000000 */
[----:B------:R-:W-:Y:S01]  /*2970*/  IMAD.MOV.U32 R32, RZ, RZ, 0x8 ;  /* 0x00000008ff207424 */ /* 0x000fe200078e00ff */
[----:B------:R-:W-:Y:S01]  /*2980*/  P2R R23, PR, RZ, 0x2 ;  /* 0x00000002ff177803 */ /* 0x000fe20000000000 */
[----:B------:R-:W-:Y:S02]  /*2990*/  IMAD.MOV.U32 R0, RZ, RZ, R30 ;  /* 0x000000ffff007224 */ /* 0x000fe400078e001e */
[----:B------:R-:W-:-:S03]  /*29a0*/  IMAD.MOV.U32 R30, RZ, RZ, -0x1 ;  /* 0xffffffffff1e7424 */ /* 0x000fc600078e00ff */
[----:B------:R-:W-:-:S04]  /*29b0*/  ISETP.GT.U32.AND P0, PT, R7, R0, PT ;  /* 0x000000000700720c */ /* 0x000fc80003f04070 */
[----:B------:R-:W-:-:S04]  /*29c0*/  ISETP.GT.U32.AND.EX P0, PT, R6, R9, PT, P0 ;  /* 0x000000090600720c */ /* 0x000fc80003f04100 */
[----:B------:R-:W-:Y:S02]  /*29d0*/  SEL R9, R6, R9, P0 ;  /* 0x0000000906097207 */ /* 0x000fe40000000000 */
[----:B------:R-:W-:-:S03]  /*29e0*/  SEL R15, R7, R0, P0 ;  /* 0x00000000070f7207 */ /* 0x000fc60000000000 */
[----:B------:R-:W-:-:S07]  /*29f0*/  IMAD.MOV.U32 R33, RZ, RZ, R9 ;  /* 0x000000ffff217224 */ /* 0x000fce00078e0009 */
[----:B------:R-:W-:Y:S05]  /*2a00*/  WARPSYNC.COLLECTIVE R30, `(.L_x_15) ;  /* 0x000000001e087348 */ /* 0x000fea0003c00000 */
[----:B------:R0:W1:Y:S02]  /*2a10*/  SHFL.BFLY P0, R30, R33, R32, R31 ;  /* 0x0c000020211e7389 */ /* 0x000064000000001f */
[----:B01----:R-:W-:Y:S05]  /*2a20*/  ENDCOLLECTIVE ;  /* 0x000000000000791b */ /* 0x003fea0003800000 */
.L_x_15:
[----:B------:R-:W-:Y:S02]  /*2a30*/  IMAD.MOV.U32 R33, RZ, RZ, R15 ;  /* 0x000000ffff217224 */ /* 0x000fe400078e000f */
[----:B------:R-:W-:Y:S02]  /*2a40*/  IMAD.MOV.U32 R0, RZ, RZ, R30 ;  /* 0x000000ffff007224 */ /* 0x000fe400078e001e */
[----:B------:R-:W-:-:S07]  /*2a50*/  IMAD.MOV.U32 R30, RZ, RZ, -0x1 ;  /* 0xffffffffff1e7424 */ /* 0x000fce00078e00ff */
[----:B------:R-:W-:Y:S05]  /*2a60*/  WARPSYNC.COLLECTIVE R30, `(.L_x_16) ;  /* 0x000000001e087348 */ /* 0x000fea0003c00000 */
[----:B------:R0:W1:Y:S02]  /*2a70*/  SHFL.BFLY P0, R30, R33, R32, R31 ;  /* 0x0c000020211e7389 */ /* 0x000064000000001f */
[----:B01----:R-:W-:Y:S05]  /*2a80*/  ENDCOLLECTIVE ;  /* 0x000000000000791b */ /* 0x003fea0003800000 */
.L_x_16:
[----:B------:R-:W-:Y:S02]  /*2a90*/  IMAD.MOV.U32 R32, RZ, RZ, 0x4 ;  /* 0x00000004ff207424 */ /* 0x000fe400078e00ff */
        /* <DEDUP_REMOVED lines=10> */
.L_x_17:
[----:B------:R-:W-:Y:S02]  /*2b40*/  IMAD.MOV.U32 R33, RZ, RZ, R11 ;  /* 0x000000ffff217224 */ /* 0x000fe400078e000b */
[----:B------:R-:W-:Y:S02]  /*2b50*/  IMAD.MOV.U32 R0, RZ, RZ, R30 ;  /* 0x000000ffff007224 */ /* 0x000fe400078e001e */
[----:B------:R-:W-:-:S07]  /*2b60*/  IMAD.MOV.U32 R30, RZ, RZ, -0x1 ;  /* 0xffffffffff1e7424 */ /* 0x000fce00078e00ff */
[----:B------:R-:W-:Y:S05]  /*2b70*/  WARPSYNC.COLLECTIVE R30, `(.L_x_18) ;  /* 0x000000001e087348 */ /* 0x000fea0003c00000 */
[----:B------:R0:W1:Y:S02]  /*2b80*/  SHFL.BFLY P0, R30, R33, R32, R31 ;  /* 0x0c000020211e7389 */ /* 0x000064000000001f */
[----:B01----:R-:W-:Y:S05]  /*2b90*/  ENDCOLLECTIVE ;  /* 0x000000000000791b */ /* 0x003fea0003800000 */
.L_x_18:
        /* <DEDUP_REMOVED lines=11> */
.L_x_19:
[----:B------:R-:W-:Y:S02]  /*2c50*/  IMAD.MOV.U32 R33, RZ, RZ, R13 ;  /* 0x000000ffff217224 */ /* 0x000fe400078e000d */
[----:B------:R-:W-:Y:S02]  /*2c60*/  IMAD.MOV.U32 R0, RZ, RZ, R30 ;  /* 0x000000ffff007224 */ /* 0x000fe400078e001e */
[----:B------:R-:W-:-:S07]  /*2c70*/  IMAD.MOV.U32 R30, RZ, RZ, -0x1 ;  /* 0xffffffffff1e7424 */ /* 0x000fce00078e00ff */
[----:B------:R-:W-:Y:S05]  /*2c80*/  WARPSYNC.COLLECTIVE R30, `(.L_x_20) ;  /* 0x000000001e087348 */ /* 0x000fea0003c00000 */
[----:B------:R0:W1:Y:S02]  /*2c90*/  SHFL.BFLY P0, R30, R33, R32, R31 ;  /* 0x0c000020211e7389 */ /* 0x000064000000001f */
[----:B01----:R-:W-:Y:S05]  /*2ca0*/  ENDCOLLECTIVE ;  /* 0x000000000000791b */ /* 0x003fea0003800000 */
.L_x_20:
        /* <DEDUP_REMOVED lines=11> */
.L_x_21:
[----:B------:R-:W-:Y:S02]  /*2d60*/  IMAD.MOV.U32 R33, RZ, RZ, R9 ;  /* 0x000000ffff217224 */ /* 0x000fe400078e0009 */
[----:B------:R-:W-:Y:S02]  /*2d70*/  IMAD.MOV.U32 R0, RZ, RZ, R30 ;  /* 0x000000ffff007224 */ /* 0x000fe400078e001e */
[----:B------:R-:W-:-:S07]  /*2d80*/  IMAD.MOV.U32 R30, RZ, RZ, -0x1 ;  /* 0xffffffffff1e7424 */ /* 0x000fce00078e00ff */
[----:B------:R-:W-:Y:S05]  /*2d90*/  WARPSYNC.COLLECTIVE R30, `(.L_x_22) ;  /* 0x000000001e087348 */ /* 0x000fea0003c00000 */
[----:B------:R0:W1:Y:S02]  /*2da0*/  SHFL.BFLY P0, R30, R33, R32, R31 ;  /* 0x0c000020211e7389 */ /* 0x000064000000001f */
[----:B01----:R-:W-:Y:S05]  /*2db0*/  ENDCOLLECTIVE ;  /* 0x000000000000791b */ /* 0x003fea0003800000 */
.L_x_22:
[----:B------:R-:W-:Y:S02]  /*2dc0*/  IMAD.MOV.U32 R32, RZ, RZ, 0x10 ;  /* 0x00000010ff207424 */ /* 0x000fe400078e00ff */
[----:B------:R-:W-:-:S05]  /*2dd0*/  IMAD.MOV.U32 R6, RZ, RZ, R30 ;  /* 0x000000ffff067224 */ /* 0x000fca00078e001e */
[----:B------:R-:W-:-:S04]  /*2de0*/  ISETP.GT.U32.AND P0, PT, R9, R6, PT ;  /* 0x000000060900720c */ /* 0x000fc80003f04070 */
[----:B------:R-:W-:-:S04]  /*2df0*/  ISETP.GT.U32.AND.EX P0, PT, R11, R0, PT, P0 ;  /* 0x000000000b00720c */ /* 0x000fc80003f04100 */
[----:B------:R-:W-:Y:S02]  /*2e00*/  SEL R0, R11, R0, P0 ;  /* 0x000000000b007207 */ /* 0x000fe40000000000 */
[----:B------:R-:W-:Y:S02]  /*2e10*/  SEL R6, R9, R6, P0 ;  /* 0x0000000609067207 */ /* 0x000fe40000000000 */
[C---:B------:R-:W-:Y:S02]  /*2e20*/  ISETP.GE.AND P0, PT, R0.reuse, RZ, PT ;  /* 0x000000ff0000720c */ /* 0x040fe40003f06270 */
[----:B------:R-:W-:Y:S02]  /*2e30*/  LOP3.LUT R59, R0, 0x7fffffff, RZ, 0xc0, !PT ;  /* 0x7fffffff003b7812 */ /* 0x000fe400078ec0ff */
[----:B------:R-:W-:-:S05]  /*2e40*/  LOP3.LUT R31, R6, 0xffff, RZ, 0xc, !PT ;  /* 0x0000ffff061f7812 */ /* 0x000fca00078e0cff */
[--C-:B------:R-:W-:Y:S01]  /*2e50*/  @P6 IMAD.MOV.U32 R51, RZ, RZ, R31.reuse ;  /* 0x000000ffff336224 */ /* 0x100fe200078e001f */
[C---:B------:R-:W-:Y:S01]  /*2e60*/  ISETP.EQ.AND P6, PT, R35.reuse, 0x3c, PT ;  /* 0x0000003c2300780c */ /* 0x040fe20003fc2270 */
[--C-:B------:R-:W-:Y:S01]  /*2e70*/  @P5 IMAD.MOV.U32 R50, RZ, RZ, R31.reuse ;  /* 0x000000ffff325224 */ /* 0x100fe200078e001f */
[C---:B------:R-:W-:Y:S01]  /*2e80*/  ISETP.EQ.AND P5, PT, R35.reuse, 0x38, PT ;  /* 0x000000382300780c */ /* 0x040fe20003fa2270 */
[--C-:B------:R-:W-:Y:S01]  /*2e90*/  @P4 IMAD.MOV.U32 R49, RZ, RZ, R31.reuse ;  /* 0x000000ffff314224 */ /* 0x100fe200078e001f */
[----:B------:R-:W-:Y:S01]  /*2ea0*/  @P0 LOP3.LUT R59, RZ, R0, RZ, 0x33, !PT ;  /* 0x00000000ff3b0212 */ /* 0x000fe200078e33ff */
[--C-:B------:R-:W-:Y:S01]  /*2eb0*/  @P3 IMAD.MOV.U32 R44, RZ, RZ, R31.reuse ;  /* 0x000000ffff2c3224 */ /* 0x100fe200078e001f */
[----:B------:R-:W-:Y:S01]  /*2ec0*/  ISETP.EQ.AND P0, PT, R36, 0x40, PT ;  /* 0x000000402400780c */ /* 0x000fe20003f02270 */
[--C-:B------:R-:W-:Y:S01]  /*2ed0*/  @P2 IMAD.MOV.U32 R43, RZ, RZ, R31.reuse ;  /* 0x000000ffff2b2224 */ /* 0x100fe200078e001f */
[C---:B------:R-:W-:Y:S01]  /*2ee0*/  ISETP.EQ.AND P2, PT, R35.reuse, 0x2c, PT ;  /* 0x0000002c2300780c */ /* 0x040fe20003f42270 */
[----:B------:R-:W-:Y:S01]  /*2ef0*/  @P1 IMAD.MOV.U32 R42, RZ, RZ, R31 ;  /* 0x000000ffff2a1224 */ /* 0x000fe200078e001f */
[----:B------:R-:W-:-:S02]  /*2f00*/  ISETP.EQ.AND P1, PT, R35, 0x28, PT ;  /* 0x000000282300780c */ /* 0x000fc40003f22270 */
[C---:B------:R-:W-:Y:S02]  /*2f10*/  ISETP.EQ.AND P3, PT, R35.reuse, 0x30, PT ;  /* 0x000000302300780c */ /* 0x040fe40003f62270 */
[----:B------:R-:W-:-:S05]  /*2f20*/  ISETP.EQ.AND P4, PT, R35, 0x34, PT ;  /* 0x000000342300780c */ /* 0x000fca0003f82270 */
[----:B------:R-:W-:Y:S01]  /*2f30*/  @P0 IMAD.MOV.U32 R37, RZ, RZ, R31 ;  /* 0x000000ffff250224 */ /* 0x000fe200078e001f */
[----:B------:R-:W-:-:S13]  /*2f40*/  ISETP.NE.AND P0, PT, R29, RZ, PT ;  /* 0x000000ff1d00720c */ /* 0x000fda0003f05270 */
        /* <DEDUP_REMOVED lines=58> */
[----:B------:R-:W-:-:S13]  /*32f0*/  ISETP.EQ.AND P0, PT, R35, 0x40, PT ;  /* 0x000000402300780c */ /* 0x000fda0003f02270 */
[----:B------:R-:W-:Y:S01]  /*3300*/  @P0 IMAD.MOV.U32 R37, RZ, RZ, R59 ;  /* 0x000000ffff250224 */ /* 0x000fe200078e003b */
[----:B------:R-:W-:-:S04]  /*3310*/  ISETP.NE.AND P0, PT, R58, R31, PT ;  /* 0x0000001f3a00720c */ /* 0x000fc80003f05270 */
[----:B------:R-:W-:Y:S02]  /*3320*/  FSEL R5, R5, -INF , P0 ;  /* 0xff80000005057808 */ /* 0x000fe40000000000 */
[----:B------:R-:W-:-:S04]  /*3330*/  ISETP.NE.AND P0, PT, R56, R31, PT ;  /* 0x0000001f3800720c */ /* 0x000fc80003f05270 */
[----:B------:R-:W-:Y:S02]  /*3340*/  FSEL R4, R4, -INF , P0 ;  /* 0xff80000004047808 */ /* 0x000fe40000000000 */
[----:B------:R-:W-:-:S04]  /*3350*/  ISETP.NE.AND P0, PT, R55, R31, PT ;  /* 0x0000001f3700720c */ /* 0x000fc80003f05270 */
[----:B------:R-:W-:Y:S02]  /*3360*/  FSEL R3, R3, -INF , P0 ;  /* 0xff80000003037808 */ /* 0x000fe40000000000 */
[----:B------:R-:W-:-:S04]  /*3370*/  ISETP.NE.AND P0, PT, R54, R31, PT ;  /* 0x0000001f3600720c */ /* 0x000fc80003f05270 */
[----:B------:R-:W-:Y:S02]  /*3380*/  FSEL R2, R2, -INF , P0 ;  /* 0xff80000002027808 */ /* 0x000fe40000000000 */
[----:B------:R-:W-:-:S04]  /*3390*/  FSETP.NE.AND P0, PT, R5, -INF , PT ;  /* 0xff8000000500780b */ /* 0x000fc80003f05000 */
[----:B------:R-:W-:Y:S02]  /*33a0*/  FSEL R31, R5, -INF , P0 ;  /* 0xff800000051f7808 */ /* 0x000fe40000000000 */
[----:B------:R-:W-:Y:S02]  /*33b0*/  SEL R33, R58, 0xffffffff, P0 ;  /* 0xffffffff3a217807 */ /* 0x000fe40000000000 */
[----:B------:R-:W-:-:S04]  /*33c0*/  FSETP.GT.AND P0, PT, R4, R31, PT ;  /* 0x0000001f0400720b */ /* 0x000fc80003f04000 */
[----:B------:R-:W-:Y:S02]  /*33d0*/  FSEL R0, R4, R31, P0 ;  /* 0x0000001f04007208 */ /* 0x000fe40000000000 */
[----:B------:R-:W-:Y:S02]  /*33e0*/  SEL R30, R56, R33, P0 ;  /* 0x00000021381e7207 */ /* 0x000fe40000000000 */
[----:B------:R-:W-:-:S04]  /*33f0*/  FSETP.GT.AND P0, PT, R3, R0, PT ;  /* 0x000000000300720b */ /* 0x000fc80003f04000 */
[----:B------:R-:W-:Y:S02]  /*3400*/  FSEL R31, R3, R0, P0 ;  /* 0x00000000031f7208 */ /* 0x000fe40000000000 */
[----:B------:R-:W-:Y:S02]  /*3410*/  SEL R33, R55, R30, P0 ;  /* 0x0000001e37217207 */ /* 0x000fe40000000000 */
[----:B------:R-:W-:-:S04]  /*3420*/  FSETP.GT.AND P0, PT, R2, R31, PT ;  /* 0x0000001f0200720b */ /* 0x000fc80003f04000 */
[----:B------:R-:W-:Y:S02]  /*3430*/  FSEL R31, R2, R31, P0 ;  /* 0x0000001f021f7208 */ /* 0x000fe40000000000 */
[----:B------:R-:W-:Y:S02]  /*3440*/  SEL R33, R54, R33, P0 ;  /* 0x0000002136217207 */ /* 0x000fe40000000000 */
[C---:B------:R-:W-:Y:S01]  /*3450*/  ISETP.GE.AND P0, PT, R31.reuse, RZ, PT ;  /* 0x000000ff1f00720c */ /* 0x040fe20003f06270 */
[----:B------:R-:W-:Y:S01]  /*3460*/  FADD R30, -|R31|, -RZ ;  /* 0x800000ff1f1e7221 */ /* 0x000fe20000000300 */
[----:B------:R-:W-:Y:S01]  /*3470*/  LOP3.LUT R0, RZ, R31, RZ, 0x33, !PT ;  /* 0x0000001fff007212 */ /* 0x000fe200078e33ff */
[----:B------:R-:W-:Y:S01]  /*3480*/  IMAD.MOV.U32 R31, RZ, RZ, 0x1f ;  /* 0x0000001fff1f7424 */ /* 0x000fe200078e00ff */
[----:B------:R-:W-:-:S09]  /*3490*/  IADD3 R61, PT, PT, -R33, 0xffff, RZ ;  /* 0x0000ffff213d7810 */ /* 0x000fd20007ffe1ff */
[----:B------:R-:W-:Y:S02]  /*34a0*/  @P0 IMAD.MOV.U32 R0, RZ, RZ, R30 ;  /* 0x000000ffff000224 */ /* 0x000fe400078e001e */
[----:B------:R-:W-:Y:S02]  /*34b0*/  IMAD.MOV.U32 R30, RZ, RZ, -0x1 ;  /* 0xffffffffff1e7424 */ /* 0x000fe400078e00ff */
[----:B------:R-:W-:-:S07]  /*34c0*/  IMAD.MOV.U32 R33, RZ, RZ, R0 ;  /* 0x000000ffff217224 */ /* 0x000fce00078e0000 */
[----:B------:R-:W-:Y:S05]  /*34d0*/  WARPSYNC.COLLECTIVE R30, `(.L_x_23) ;  /* 0x000000001e087348 */ /* 0x000fea0003c00000 */
[----:B------:R0:W1:Y:S02]  /*34e0*/  SHFL.BFLY P0, R30, R33, R32, R31 ;  /* 0x0c000020211e7389 */ /* 0x000064000000001f */
[----:B01----:R-:W-:Y:S05]  /*34f0*/  ENDCOLLECTIVE ;  /* 0x000000000000791b */ /* 0x003fea0003800000 */
.L_x_23:
[----:B------:R-:W-:Y:S02]  /*3500*/  IMAD.MOV.U32 R33, RZ, RZ, R61 ;  /* 0x000000ffff217224 */ /* 0x000fe400078e003d */
[----:B------:R-:W-:Y:S02]  /*3510*/  IMAD.MOV.U32 R59, RZ, RZ, R30 ;  /* 0x000000ffff3b7224 */ /* 0x000fe400078e001e */
[----:B------:R-:W-:-:S07]  /*3520*/  IMAD.MOV.U32 R30, RZ, RZ, -0x1 ;  /* 0xffffffffff1e7424 */ /* 0x000fce00078e00ff */
[----:B------:R-:W-:Y:S05]  /*3530*/  WARPSYNC.COLLECTIVE R30, `(.L_x_24) ;  /* 0x000000001e087348 */ /* 0x000fea0003c00000 */
[----:B------:R0:W1:Y:S02]  /*3540*/  SHFL.BFLY P0, R30, R33, R32, R31 ;  /* 0x0c000020211e7389 */ /* 0x000064000000001f */
[----:B01----:R-:W-:Y:S05]  /*3550*/  ENDCOLLECTIVE ;  /* 0x000000000000791b */ /* 0x003fea0003800000 */
.L_x_24:
        /* <DEDUP_REMOVED lines=11> */
.L_x_25:
[----:B------:R-:W-:Y:S02]  /*3610*/  IMAD.MOV.U32 R33, RZ, RZ, R61 ;  /* 0x000000ffff217224 */ /* 0x000fe400078e003d */
[----:B------:R-:W-:Y:S02]  /*3620*/  IMAD.MOV.U32 R60, RZ, RZ, R30 ;  /* 0x000000ffff3c7224 */ /* 0x000fe400078e001e */
[----:B------:R-:W-:-:S07]  /*3630*/  IMAD.MOV.U32 R30, RZ, RZ, -0x1 ;  /* 0xffffffffff1e7424 */ /* 0x000fce00078e00ff */
[----:B------:R-:W-:Y:S05]  /*3640*/  WARPSYNC.COLLECTIVE R30, `(.L_x_26) ;  /* 0x000000001e087348 */ /* 0x000fea0003c00000 */
[----:B------:R0:W1:Y:S02]  /*3650*/  SHFL.BFLY P0, R30, R33, R32, R31 ;  /* 0x0c000020211e7389 */ /* 0x000064000000001f */
[----:B01----:R-:W-:Y:S05]  /*3660*/  ENDCOLLECTIVE ;  /* 0x000000000000791b */ /* 0x003fea0003800000 */
.L_x_26:
        /* <DEDUP_REMOVED lines=11> */
.L_x_27:
[----:B------:R-:W-:Y:S02]  /*3720*/  IMAD.MOV.U32 R33, RZ, RZ, R0 ;  /* 0x000000ffff217224 */ /* 0x000fe400078e0000 */
[----:B------:R-:W-:Y:S02]  /*3730*/  IMAD.MOV.U32 R61, RZ, RZ, R30 ;  /* 0x000000ffff3d7224 */ /* 0x000fe400078e001e */
[----:B------:R-:W-:-:S07]  /*3740*/  IMAD.MOV.U32 R30, RZ, RZ, -0x1 ;  /* 0xffffffffff1e7424 */ /* 0x000fce00078e00ff */
[----:B------:R-:W-:Y:S05]  /*3750*/  WARPSYNC.COLLECTIVE R30, `(.L_x_28) ;  /* 0x000000001e087348 */ /* 0x000fea0003c00000 */
[----:B------:R0:W1:Y:S02]  /*3760*/  SHFL.BFLY P0, R30, R33, R32, R31 ;  /* 0x0c000020211e7389 */ /* 0x000064000000001f */
[----:B01----:R-:W-:Y:S05]  /*3770*/  ENDCOLLECTIVE ;  /* 0x000000000000791b */ /* 0x003fea0003800000 */
.L_x_28:
        /* <DEDUP_REMOVED lines=11> */
.L_x_29:
[----:B------:R-:W-:Y:S02]  /*3830*/  IMAD.MOV.U32 R33, RZ, RZ, R0 ;  /* 0x000000ffff217224 */ /* 0x000fe400078e0000 */
[----:B------:R-:W-:Y:S02]  /*3840*/  IMAD.MOV.U32 R59, RZ, RZ, R30 ;  /* 0x000000ffff3b7224 */ /* 0x000fe400078e001e */
[----:B------:R-:W-:-:S07]  /*3850*/  IMAD.MOV.U32 R30, RZ, RZ, -0x1 ;  /* 0xffffffffff1e7424 */ /* 0x000fce00078e00ff */
[----:B------:R-:W-:Y:S05]  /*3860*/  WARPSYNC.COLLECTIVE R30, `(.L_x_30) ;  /* 0x000000001e087348 */ /* 0x000fea0003c00000 */
[----:B------:R0:W1:Y:S02]  /*3870*/  SHFL.BFLY P0, R30, R33, R32, R31 ;  /* 0x0c000020211e7389 */ /* 0x000064000000001f */
[----:B01----:R-:W-:Y:S05]  /*3880*/  ENDCOLLECTIVE ;  /* 0x000000000000791b */ /* 0x003fea0003800000 */
.L_x_30:
        /* <DEDUP_REMOVED lines=11> */
.L_x_31:
[----:B------:R-:W-:Y:S02]  /*3940*/  IMAD.MOV.U32 R33, RZ, RZ, R60 ;  /* 0x000000ffff217224 */ /* 0x000fe400078e003c */
[----:B------:R-:W-:Y:S02]  /*3950*/  IMAD.MOV.U32 R0, RZ, RZ, R30 ;  /* 0x000000ffff007224 */ /* 0x000fe400078e001e */
[----:B------:R-:W-:-:S07]  /*3960*/  IMAD.MOV.U32 R30, RZ, RZ, -0x1 ;  /* 0xffffffffff1e7424 */ /* 0x000fce00078e00ff */
[----:B------:R-:W-:Y:S05]  /*3970*/  WARPSYNC.COLLECTIVE R30, `(.L_x_32) ;  /* 0x000000001e087348 */ /* 0x000fea0003c00000 */
[----:B------:R0:W1:Y:S02]  /*3980*/  SHFL.BFLY P0, R30, R33, R32, R31 ;  /* 0x0c000020211e7389 */ /* 0x000064000000001f */
[----:B01----:R-:W-:Y:S05]  /*3990*/  ENDCOLLECTIVE ;  /* 0x000000000000791b */ /* 0x003fea0003800000 */
.L_x_32:
[----:B------:R-:W-:Y:S01]  /*39a0*/  IMAD.MOV.U32 R61, RZ, RZ, R30 ;  /* 0x000000ffff3d7224 */ /* 0x000fe200078e001e */
[----:B------:R-:W-:Y:S06]  /*39b0*/  BRA `(.L_x_33) ;  /* 0xffffffd400a07947 */ /* 0x000fec000383ffff */
.L_x_5:
        /* <DEDUP_REMOVED lines=8> */
.L_x_35:
[----:B------:R-:W-:Y:S05]  /*3a40*/  BSYNC B0 ;  /* 0x0000000000007941 */ /* 0x000fea0003800000 */
.L_x_34:
[----:B------:R-:W-:Y:S02]  /*3a50*/  IMAD.MOV.U32 R2, RZ, RZ, R30 ;  /* 0x000000ffff027224 */ /* 0x000fe400078e001e */
[----:B------:R-:W-:Y:S02]  /*3a60*/  IMAD.MOV.U32 R30, RZ, RZ, -0x1 ;  /* 0xffffffffff1e7424 */ /* 0x000fe400078e00ff */
[----:B------:R-:W-:Y:S02]  /*3a70*/  IMAD.MOV.U32 R33, RZ, RZ, R3 ;  /* 0x000000ffff217224 */ /* 0x000fe400078e0003 */
[----:B------:R-:W-:Y:S02]  /*3a80*/  IMAD.MOV.U32 R32, RZ, RZ, 0x10 ;  /* 0x00000010ff207424 */ /* 0x000fe400078e00ff */
[----:B------:R-:W-:-:S07]  /*3a90*/  IMAD.MOV.U32 R31, RZ, RZ, 0x1f ;  /* 0x0000001fff1f7424 */ /* 0x000fce00078e00ff */
[----:B------:R-:W-:Y:S05]  /*3aa0*/  WARPSYNC.COLLECTIVE R30, `(.L_x_36) ;  /* 0x000000001e087348 */ /* 0x000fea0003c00000 */
[----:B------:R0:W1:Y:S02]  /*3ab0*/  SHFL.BFLY P0, R30, R33, R32, R31 ;  /* 0x0c000020211e7389 */ /* 0x000064000000001f */
[----:B01----:R-:W-:Y:S05]  /*3ac0*/  ENDCOLLECTIVE ;  /* 0x000000000000791b */ /* 0x003fea0003800000 */
.L_x_36:
        /* <DEDUP_REMOVED lines=11> */
.L_x_37:
[----:B------:R-:W-:Y:S02]  /*3b80*/  IMAD.MOV.U32 R33, RZ, RZ, R7 ;  /* 0x000000ffff217224 */ /* 0x000fe400078e0007 */
[----:B------:R-:W-:Y:S02]  /*3b90*/  IMAD.MOV.U32 R2, RZ, RZ, R30 ;  /* 0x000000ffff027224 */ /* 0x000fe400078e001e */
[----:B------:R-:W-:-:S07]  /*3ba0*/  IMAD.MOV.U32 R30, RZ, RZ, -0x1 ;  /* 0xffffffffff1e7424 */ /* 0x000fce00078e00ff */
[----:B------:R-:W-:Y:S05]  /*3bb0*/  WARPSYNC.COLLECTIVE R30, `(.L_x_38) ;  /* 0x000000001e087348 */ /* 0x000fea0003c00000 */
[----:B------:R0:W1:Y:S02]  /*3bc0*/  SHFL.BFLY P0, R30, R33, R32, R31 ;  /* 0x0c000020211e7389 */ /* 0x000064000000001f */
[----:B01----:R-:W-:Y:S05]  /*3bd0*/  ENDCOLLECTIVE ;  /* 0x000000000000791b */ /* 0x003fea0003800000 */
.L_x_38:
        /* <DEDUP_REMOVED lines=11> */
.L_x_39:
[----:B------:R-:W-:Y:S02]  /*3c90*/  IMAD.MOV.U32 R33, RZ, RZ, R6 ;  /* 0x000000ffff217224 */ /* 0x000fe400078e0006 */
[----:B------:R-:W-:Y:S02]  /*3ca0*/  IMAD.MOV.U32 R2, RZ, RZ, R30 ;  /* 0x000000ffff027224 */ /* 0x000fe400078e001e */
[----:B------:R-:W-:-:S07]  /*3cb0*/  IMAD.MOV.U32 R30, RZ, RZ, -0x1 ;  /* 0xffffffffff1e7424 */ /* 0x000fce00078e00ff */
[----:B------:R-:W-:Y:S05]  /*3cc0*/  WARPSYNC.COLLECTIVE R30, `(.L_x_40) ;  /* 0x000000001e087348 */ /* 0x000fea0003c00000 */
[----:B------:R0:W1:Y:S02]  /*3cd0*/  SHFL.BFLY P0, R30, R33, R32, R31 ;  /* 0x0c000020211e7389 */ /* 0x000064000000001f */
[----:B01----:R-:W-:Y:S05]  /*3ce0*/  ENDCOLLECTIVE ;  /* 0x000000000000791b */ /* 0x003fea0003800000 */
.L_x_40:
        /* <DEDUP_REMOVED lines=11> */
.L_x_41:
[----:B------:R-:W-:Y:S02]  /*3da0*/  IMAD.MOV.U32 R33, RZ, RZ, R4 ;  /* 0x000000ffff217224 */ /* 0x000fe400078e0004 */
[----:B------:R-:W-:Y:S02]  /*3db0*/  IMAD.MOV.U32 R2, RZ, RZ, R30 ;  /* 0x000000ffff027224 */ /* 0x000fe400078e001e */
[----:B------:R-:W-:-:S07]  /*3dc0*/  IMAD.MOV.U32 R30, RZ, RZ, -0x1 ;  /* 0xffffffffff1e7424 */ /* 0x000fce00078e00ff */
[----:B------:R-:W-:Y:S05]  /*3dd0*/  WARPSYNC.COLLECTIVE R30, `(.L_x_42) ;  /* 0x000000001e087348 */ /* 0x000fea0003c00000 */
[----:B------:R0:W1:Y:S02]  /*3de0*/  SHFL.BFLY P0, R30, R33, R32, R31 ;  /* 0x0c000020211e7389 */ /* 0x000064000000001f */
[----:B01----:R-:W-:Y:S05]  /*3df0*/  ENDCOLLECTIVE ;  /* 0x000000000000791b */ /* 0x003fea0003800000 */
.L_x_42:
        /* <DEDUP_REMOVED lines=11> */
.L_x_43:
[----:B------:R-:W-:Y:S02]  /*3eb0*/  IMAD.MOV.U32 R33, RZ, RZ, R6 ;  /* 0x000000ffff217224 */ /* 0x000fe400078e0006 */
[----:B------:R-:W-:Y:S02]  /*3ec0*/  IMAD.MOV.U32 R2, RZ, RZ, R30 ;  /* 0x000000ffff027224 */ /* 0x000fe400078e001e */
[----:B------:R-:W-:-:S07]  /*3ed0*/  IMAD.MOV.U32 R30, RZ, RZ, -0x1 ;  /* 0xffffffffff1e7424 */ /* 0x000fce00078e00ff */
[----:B------:R-:W-:Y:S05]  /*3ee0*/  WARPSYNC.COLLECTIVE R30, `(.L_x_44) ;  /* 0x000000001e087348 */ /* 0x000fea0003c00000 */
[----:B------:R0:W1:Y:S02]  /*3ef0*/  SHFL.BFLY P0, R30, R33, R32, R31 ;  /* 0x0c000020211e7389 */ /* 0x000064000000001f */
[----:B01----:R-:W-:Y:S05]  /*3f00*/  ENDCOLLECTIVE ;  /* 0x000000000000791b */ /* 0x003fea0003800000 */
.L_x_44:
[----:B------:R-:W-:Y:S01]  /*3f10*/  IMAD.MOV.U32 R3, RZ, RZ, R30 ;  /* 0x000000ffff037224 */ /* 0x000fe200078e001e */
[----:B------:R-:W-:Y:S06]  /*3f20*/  BRA `(.L_x_45) ;  /* 0xffffffd800fc7947 */ /* 0x000fec000383ffff */
.L_x_8:
[----:B------:R-:W-:Y:S01]  /*3f30*/  BSSY B1, `(.L_x_46) ;  /* 0x0000008000017945 */ /* 0x000fe20003800000 */
[----:B------:R-:W-:Y:S02]  /*3f40*/  IMAD.MOV.U32 R33, RZ, RZ, R0 ;  /* 0x000000ffff217224 */ /* 0x000fe400078e0000 */
[----:B------:R-:W-:Y:S02]  /*3f50*/  IMAD.MOV.U32 R32, RZ, RZ, 0x10 ;  /* 0x00000010ff207424 */ /* 0x000fe400078e00ff */
[----:B------:R-:W-:Y:S02]  /*3f60*/  IMAD.MOV.U32 R31, RZ, RZ, 0x1f ;  /* 0x0000001fff1f7424 */ /* 0x000fe400078e00ff */
[----:B------:R-:W-:-:S07]  /*3f70*/  IMAD.MOV.U32 R30, RZ, RZ, -0x1 ;  /* 0xffffffffff1e7424 */ /* 0x000fce00078e00ff */
[----:B--2--5:R-:W-:Y:S05]  /*3f80*/  WARPSYNC.COLLECTIVE R30, `(.L_x_47) ;  /* 0x000000001e087348 */ /* 0x024fea0003c00000 */
[----:B------:R0:W1:Y:S02]  /*3f90*/  SHFL.BFLY P0, R30, R33, R32, R31 ;  /* 0x0c000020211e7389 */ /* 0x000064000000001f */
[----:B012--5:R-:W-:Y:S05]  /*3fa0*/  ENDCOLLECTIVE ;  /* 0x000000000000791b */ /* 0x027fea0003800000 */
.L_x_47:
[----:B------:R-:W-:Y:S05]  /*3fb0*/  BSYNC B1 ;  /* 0x0000000000017941 */ /* 0x000fea0003800000 */
.L_x_46:
[----:B------:R-:W-:Y:S01]  /*3fc0*/  FSETP.GEU.AND P0, PT, R0, R30, PT ;  /* 0x0000001e0000720b */ /* 0x000fe20003f0e000 */
[----:B------:R-:W-:Y:S02]  /*3fd0*/  IMAD.MOV.U32 R32, RZ, RZ, 0x8 ;  /* 0x00000008ff207424 */ /* 0x000fe400078e00ff */
[----:B------:R-:W-:Y:S01]  /*3fe0*/  IMAD.MOV.U32 R31, RZ, RZ, 0x1f ;  /* 0x0000001fff1f7424 */ /* 0x000fe200078e00ff */
[----:B------:R-:W-:Y:S01]  /*3ff0*/  FSEL R33, R30, R0, !P0 ;  /* 0x000000001e217208 */ /* 0x000fe20004000000 */
[----:B------:R-:W-:-:S08]  /*4000*/  IMAD.MOV.U32 R30, RZ, RZ, -0x1 ;  /* 0xffffffffff1e7424 */ /* 0x000fd000078e00ff */
[----:B------:R-:W-:Y:S05]  /*4010*/  WARPSYNC.COLLECTIVE R30, `(.L_x_48) ;  /* 0x000000001e087348 */ /* 0x000fea0003c00000 */
[----:B------:R0:W1:Y:S02]  /*4020*/  SHFL.BFLY P0, R30, R33, R32, R31 ;  /* 0x0c000020211e7389 */ /* 0x000064000000001f */
[----:B01----:R-:W-:Y:S05]  /*4030*/  ENDCOLLECTIVE ;  /* 0x000000000000791b */ /* 0x003fea0003800000 */
.L_x_48:
[----:B------:R-:W-:Y:S02]  /*4040*/  IMAD.MOV.U32 R32, RZ, RZ, 0x4 ;  /* 0x00000004ff207424 */ /* 0x000fe400078e00ff */
[----:B------:R-:W-:Y:S02]  /*4050*/  IMAD.MOV.U32 R2, RZ, RZ, R30 ;  /* 0x000000ffff027224 */ /* 0x000fe400078e001e */
[----:B------:R-:W-:-:S03]  /*4060*/  IMAD.MOV.U32 R30, RZ, RZ, -0x1 ;  /* 0xffffffffff1e7424 */ /* 0x000fc600078e00ff */
[----:B------:R-:W-:-:S04]  /*4070*/  FSETP.GEU.AND P0, PT, R33, R2, PT ;  /* 0x000000022100720b */ /* 0x000fc80003f0e000 */
[----:B------:R-:W-:-:S05]  /*4080*/  FSEL R2, R2, R33, !P0 ;  /* 0x0000002102027208 */ /* 0x000fca0004000000 */
[----:B------:R-:W-:-:S07]  /*4090*/  IMAD.MOV.U32 R33, RZ, RZ, R2 ;  /* 0x000000ffff217224 */ /* 0x000fce00078e0002 */
[----:B------:R-:W-:Y:S05]  /*40a0*/  WARPSYNC.COLLECTIVE R30, `(.L_x_49) ;  /* 0x000000001e087348 */ /* 0x000fea0003c00000 */
[----:B------:R0:W1:Y:S02]  /*40b0*/  SHFL.BFLY P0, R30, R33, R32, R31 ;  /* 0x0c000020211e7389 */ /* 0x000064000000001f */
[----:B01----:R-:W-:Y:S05]  /*40c0*/  ENDCOLLECTIVE ;  /* 0x000000000000791b */ /* 0x003fea0003800000 */
.L_x_49:
        /* <DEDUP_REMOVED lines=9> */
.L_x_50:
[----:B------:R-:W-:Y:S02]  /*4160*/  IMAD.MOV.U32 R32, RZ, RZ, 0x1 ;  /* 0x00000001ff207424 */ /* 0x000fe400078e00ff */
[----:B------:R-:W-:Y:S02]  /*4170*/  IMAD.MOV.U32 R4, RZ, RZ, R30 ;  /* 0x000000ffff047224 */ /* 0x000fe400078e001e */
[----:B------:R-:W-:-:S03]  /*4180*/  IMAD.MOV.U32 R30, RZ, RZ, -0x1 ;  /* 0xffffffffff1e7424 */ /* 0x000fc600078e00ff */
[----:B------:R-:W-:-:S04]  /*4190*/  FSETP.GEU.AND P0, PT, R3, R4, PT ;  /* 0x000000040300720b */ /* 0x000fc80003f0e000 */
[----:B------:R-:W-:Y:S01]  /*41a0*/  FSEL R4, R4, R3, !P0 ;  /* 0x0000000304047208 */ /* 0x000fe20004000000 */
[----:B------:R-:W-:-:S04]  /*41b0*/  IMAD.MOV.U32 R3, RZ, RZ, 0x437c0000 ;  /* 0x437c0000ff037424 */ /* 0x000fc800078e00ff */
[----:B------:R-:W-:-:S07]  /*41c0*/  IMAD.MOV.U32 R33, RZ, RZ, R4 ;  /* 0x000000ffff217224 */ /* 0x000fce00078e0004 */
[----:B------:R-:W-:Y:S05]  /*41d0*/  WARPSYNC.COLLECTIVE R30, `(.L_x_51) ;  /* 0x000000001e087348 */ /* 0x000fea0003c00000 */
[----:B------:R0:W1:Y:S02]  /*41e0*/  SHFL.BFLY P0, R30, R33, R32, R31 ;  /* 0x0c000020211e7389 */ /* 0x000064000000001f */
[----:B01----:R-:W-:Y:S05]  /*41f0*/  ENDCOLLECTIVE ;  /* 0x000000000000791b */ /* 0x003fea0003800000 */
.L_x_51:
[----:B------:R-:W-:Y:S02]  /*4200*/  IMAD.MOV.U32 R32, RZ, RZ, 0x10 ;  /* 0x00000010ff207424 */ /* 0x000fe400078e00ff */
[----:B------:R-:W-:Y:S02]  /*4210*/  IMAD.MOV.U32 R5, RZ, RZ, R30 ;  /* 0x000000ffff057224 */ /* 0x000fe400078e001e */
[----:B------:R-:W-:-:S03]  /*4220*/  IMAD.MOV.U32 R30, RZ, RZ, -0x1 ;  /* 0xffffffffff1e7424 */ /* 0x000fc600078e00ff */
[----:B------:R-:W-:-:S04]  /*4230*/  FSETP.GEU.AND P0, PT, R4, R5, PT ;  /* 0x000000050400720b */ /* 0x000fc80003f0e000 */
[----:B------:R-:W-:-:S05]  /*4240*/  FSEL R5, R5, R4, !P0 ;  /* 0x0000000405057208 */ /* 0x000fca0004000000 */
[----:B------:R-:W-:Y:S01]  /*4250*/  FADD R5, -R5, R0 ;  /* 0x0000000005057221 */ /* 0x000fe20000000100 */
[----:B------:R-:W-:-:S04]  /*4260*/  IMAD.MOV.U32 R0, RZ, RZ, 0x3bbb989d ;  /* 0x3bbb989dff007424 */ /* 0x000fc800078e00ff */
[----:B------:R-:W-:-:S04]  /*4270*/  FFMA.SAT R0, R5, R0, 0.5 ;  /* 0x3f00000005007423 */ /* 0x000fc80000002000 */
[----:B------:R-:W-:-:S04]  /*4280*/  FFMA.RM R0, R0, R3, 12582913 ;  /* 0x4b40000100007423 */ /* 0x000fc80000004003 */
[C---:B------:R-:W-:Y:S01]  /*4290*/  FADD R2, R0.reuse, -12583039 ;  /* 0xcb40007f00027421 */ /* 0x040fe20000000000 */
[----:B------:R-:W-:-:S03]  /*42a0*/  IMAD.SHL.U32 R0, R0, 0x800000, RZ ;  /* 0x0080000000007824 */ /* 0x000fc600078e00ff */
[----:B------:R-:W-:-:S04]  /*42b0*/  FFMA R2, R5, 1.4426950216293334961, -R2 ;  /* 0x3fb8aa3b05027823 */ /* 0x000fc80000000802 */
[----:B------:R-:W-:-:S04]  /*42c0*/  FFMA R2, R5, 1.925963033500011079e-08, R2 ;  /* 0x32a5706005027823 */ /* 0x000fc80000000002 */
[----:B------:R-:W0:Y:S02]  /*42d0*/  MUFU.EX2 R3, R2 ;  /* 0x0000000200037308 */ /* 0x000e240000000800 */
[----:B0-----:R-:W-:-:S04]  /*42e0*/  FMUL R0, R0, R3 ;  /* 0x0000000300007220 */ /* 0x001fc80000400000 */
[----:B------:R-:W-:-:S07]  /*42f0*/  IMAD.MOV.U32 R33, RZ, RZ, R0 ;  /* 0x000000ffff217224 */ /* 0x000fce00078e0000 */
[----:B------:R-:W-:Y:S05]  /*4300*/  WARPSYNC.COLLECTIVE R30, `(.L_x_52) ;  /* 0x000000001e087348 */ /* 0x000fea0003c00000 */
[----:B------:R0:W1:Y:S02]  /*4310*/  SHFL.BFLY P0, R30, R33, R32, R31 ;  /* 0x0c000020211e7389 */ /* 0x000064000000001f */
[----:B01----:R-:W-:Y:S05]  /*4320*/  ENDCOLLECTIVE ;  /* 0x000000000000791b */ /* 0x003fea0003800000 */
.L_x_52:
[----:B------:R-:W-:Y:S02]  /*4330*/  IMAD.MOV.U32 R32, RZ, RZ, 0x8 ;  /* 0x00000008ff207424 */ /* 0x000fe400078e00ff */
[----:B------:R-:W-:Y:S02]  /*4340*/  IMAD.MOV.U32 R3, RZ, RZ, R30 ;  /* 0x000000ffff037224 */ /* 0x000fe400078e001e */
[----:B------:R-:W-:Y:S02]  /*4350*/  IMAD.MOV.U32 R30, RZ, RZ, -0x1 ;  /* 0xffffffffff1e7424 */ /* 0x000fe400078e00ff */
[----:B------:R-:W-:-:S04]  /*4360*/  FADD R3, R0, R3 ;  /* 0x0000000300037221 */ /* 0x000fc80000000000 */
[----:B------:R-:W-:-:S07]  /*4370*/  IMAD.MOV.U32 R33, RZ, RZ, R3 ;  /* 0x000000ffff217224 */ /* 0x000fce00078e0003 */
[----:B------:R-:W-:Y:S05]  /*4380*/  WARPSYNC.COLLECTIVE R30, `(.L_x_53) ;  /* 0x000000001e087348 */ /* 0x000fea0003c00000 */
[----:B------:R0:W1:Y:S02]  /*4390*/  SHFL.BFLY P0, R30, R33, R32, R31 ;  /* 0x0c000020211e7389 */ /* 0x000064000000001f */
[----:B01----:R-:W-:Y:S05]  /*43a0*/  ENDCOLLECTIVE ;  /* 0x000000000000791b */ /* 0x003fea0003800000 */
.L_x_53:
        /* <DEDUP_REMOVED lines=8> */
.L_x_54:
        /* <DEDUP_REMOVED lines=8> */
.L_x_55:
        /* <DEDUP_REMOVED lines=8> */
.L_x_56:
[----:B------:R-:W-:Y:S01]  /*4530*/  IMAD.MOV.U32 R7, RZ, RZ, R30 ;  /* 0x000000ffff077224 */ /* 0x000fe200078e001e */
[----:B------:R-:W-:Y:S06]  /*4540*/  BRA `(.L_x_57) ;  /* 0xffffffdc002c7947 */ /* 0x000fec000383ffff */
        .weak           $__internal_0_$__cuda_sm3x_div_rn_noftz_f32_slowpath
        .type           $__internal_0_$__cuda_sm3x_div_rn_noftz_f32_slowpath,@function
        .size           $__internal_0_$__cuda_sm3x_div_rn_noftz_f32_slowpath,(.L_x_145 - $__internal_0_$__cuda_sm3x_div_rn_noftz_f32_slowpath)
$__internal_0_$__cuda_sm3x_div_rn_noftz_f32_slowpath:
[----:B------:R-:W-:Y:S01]  /*4550*/  SHF.R.U32.HI R4, RZ, 0x17, R5 ;  /* 0x00000017ff047819 */ /* 0x000fe20000011605 */
[----:B------:R-:W-:Y:S01]  /*4560*/  BSSY.RECONVERGENT B2, `(.L_x_58) ;  /* 0x0000064000027945 */ /* 0x000fe20003800200 */
[--C-:B------:R-:W-:Y:S02]  /*4570*/  SHF.R.U32.HI R3, RZ, 0x17, R0.reuse ;  /* 0x00000017ff037819 */ /* 0x100fe40000011600 */
[----:B------:R-:W-:Y:S01]  /*4580*/  LOP3.LUT R12, R4, 0xff, RZ, 0xc0, !PT ;  /* 0x000000ff040c7812 */ /* 0x000fe200078ec0ff */
[----:B------:R-:W-:Y:S01]  /*4590*/  IMAD.MOV.U32 R4, RZ, RZ, R0 ;  /* 0x000000ffff047224 */ /* 0x000fe200078e0000 */
[----:B------:R-:W-:-:S03]  /*45a0*/  LOP3.LUT R10, R3, 0xff, RZ, 0xc0, !PT ;  /* 0x000000ff030a7812 */ /* 0x000fc600078ec0ff */
[----:B------:R-:W-:Y:S02]  /*45b0*/  VIADD R9, R12, 0xffffffff ;  /* 0xffffffff0c097836 */ /* 0x000fe40000000000 */
[----:B------:R-:W-:-:S03]  /*45c0*/  VIADD R8, R10, 0xffffffff ;  /* 0xffffffff0a087836 */ /* 0x000fc60000000000 */
[----:B------:R-:W-:-:S04]  /*45d0*/  ISETP.GT.U32.AND P0, PT, R9, 0xfd, PT ;  /* 0x000000fd0900780c */ /* 0x000fc80003f04070 */
[----:B------:R-:W-:-:S13]  /*45e0*/  ISETP.GT.U32.OR P0, PT, R8, 0xfd, P0 ;  /* 0x000000fd0800780c */ /* 0x000fda0000704470 */
[----:B------:R-:W-:Y:S01]  /*45f0*/  @!P0 IMAD.MOV.U32 R7, RZ, RZ, RZ ;  /* 0x000000ffff078224 */ /* 0x000fe200078e00ff */
[----:B------:R-:W-:Y:S06]  /*4600*/  @!P0 BRA `(.L_x_59) ;  /* 0x0000000000608947 */ /* 0x000fec0003800000 */
[----:B------:R-:W-:Y:S01]  /*4610*/  FSETP.GTU.FTZ.AND P0, PT, |R0|, +INF , PT ;  /* 0x7f8000000000780b */ /* 0x000fe20003f1c200 */
[----:B------:R-:W-:Y:S01]  /*4620*/  IMAD.MOV.U32 R3, RZ, RZ, R5 ;  /* 0x000000ffff037224 */ /* 0x000fe200078e0005 */
[----:B------:R-:W-:-:S04]  /*4630*/  FSETP.GTU.FTZ.AND P1, PT, |R5|, +INF , PT ;  /* 0x7f8000000500780b */ /* 0x000fc80003f3c200 */
[----:B------:R-:W-:-:S13]  /*4640*/  PLOP3.LUT P0, PT, P0, P1, PT, 0xf8, 0x8f ;  /* 0x00000000008f781c */ /* 0x000fda0000703f70 */
[----:B------:R-:W-:Y:S05]  /*4650*/  @P0 BRA `(.L_x_60) ;  /* 0x00000004004c0947 */ /* 0x000fea0003800000 */
[----:B------:R-:W-:-:S13]  /*4660*/  LOP3.LUT P0, RZ, R5, 0x7fffffff, R4, 0xc8, !PT ;  /* 0x7fffffff05ff7812 */ /* 0x000fda000780c804 */
[----:B------:R-:W-:Y:S05]  /*4670*/  @!P0 BRA `(.L_x_61) ;  /* 0x00000004003c8947 */ /* 0x000fea0003800000 */
[C---:B------:R-:W-:Y:S02]  /*4680*/  FSETP.NEU.FTZ.AND P0, PT, |R0|.reuse, +INF , PT ;  /* 0x7f8000000000780b */ /* 0x040fe40003f1d200 */
[----:B------:R-:W-:Y:S02]  /*4690*/  FSETP.NEU.FTZ.AND P2, PT, |R3|, +INF , PT ;  /* 0x7f8000000300780b */ /* 0x000fe40003f5d200 */
[----:B------:R-:W-:-:S11]  /*46a0*/  FSETP.NEU.FTZ.AND P1, PT, |R0|, +INF , PT ;  /* 0x7f8000000000780b */ /* 0x000fd60003f3d200 */
[----:B------:R-:W-:Y:S05]  /*46b0*/  @!P2 BRA !P0, `(.L_x_61) ;  /* 0x00000004002ca947 */ /* 0x000fea0004000000 */
[----:B------:R-:W-:-:S04]  /*46c0*/  LOP3.LUT P0, RZ, R4, 0x7fffffff, RZ, 0xc0, !PT ;  /* 0x7fffffff04ff7812 */ /* 0x000fc8000780c0ff */
[----:B------:R-:W-:-:S13]  /*46d0*/  PLOP3.LUT P0, PT, P2, P0, PT, 0x2f, 0xf2 ;  /* 0x0000000000f2781c */ /* 0x000fda0001700577 */
[----:B------:R-:W-:Y:S05]  /*46e0*/  @P0 BRA `(.L_x_62) ;  /* 0x0000000400180947 */ /* 0x000fea0003800000 */
[----:B------:R-:W-:-:S04]  /*46f0*/  LOP3.LUT P0, RZ, R5, 0x7fffffff, RZ, 0xc0, !PT ;  /* 0x7fffffff05ff7812 */ /* 0x000fc8000780c0ff */
[----:B------:R-:W-:-:S13]  /*4700*/  PLOP3.LUT P0, PT, P1, P0, PT, 0x2f, 0xf2 ;  /* 0x0000000000f2781c */ /* 0x000fda0000f00577 */
[----:B------:R-:W-:Y:S05]  /*4710*/  @P0 BRA `(.L_x_63) ;  /* 0x0000000400000947 */ /* 0x000fea0003800000 */
[----:B------:R-:W-:Y:S02]  /*4720*/  ISETP.GE.AND P0, PT, R8, RZ, PT ;  /* 0x000000ff0800720c */ /* 0x000fe40003f06270 */
[----:B------:R-:W-:-:S11]  /*4730*/  ISETP.GE.AND P1, PT, R9, RZ, PT ;  /* 0x000000ff0900720c */ /* 0x000fd60003f26270 */
[----:B------:R-:W-:Y:S02]  /*4740*/  @P0 IMAD.MOV.U32 R7, RZ, RZ, RZ ;  /* 0x000000ffff070224 */ /* 0x000fe400078e00ff */
[----:B------:R-:W-:Y:S01]  /*4750*/  @!P0 FFMA R4, R0, 1.84467440737095516160e+19, RZ ;  /* 0x5f80000000048823 */ /* 0x000fe200000000ff */
[----:B------:R-:W-:Y:S02]  /*4760*/  @!P0 IMAD.MOV.U32 R7, RZ, RZ, -0x40 ;  /* 0xffffffc0ff078424 */ /* 0x000fe400078e00ff */
[----:B------:R-:W-:Y:S02]  /*4770*/  @!P1 FFMA R5, R3, 1.84467440737095516160e+19, RZ ;  /* 0x5f80000003059823 */ /* 0x000fe400000000ff */
[----:B------:R-:W-:-:S07]  /*4780*/  @!P1 VIADD R7, R7, 0x40 ;  /* 0x0000004007079836 */ /* 0x000fce0000000000 */
.L_x_59:
[----:B------:R-:W-:Y:S01]  /*4790*/  LEA R0, R12, 0xc0800000, 0x17 ;  /* 0xc08000000c007811 */ /* 0x000fe200078eb8ff */
[----:B------:R-:W-:Y:S01]  /*47a0*/  VIADD R3, R10, 0xffffff81 ;  /* 0xffffff810a037836 */ /* 0x000fe20000000000 */
[----:B------:R-:W-:Y:S03]  /*47b0*/  BSSY.RECONVERGENT B3, `(.L_x_64) ;  /* 0x0000035000037945 */ /* 0x000fe60003800200 */
[----:B------:R-:W-:Y:S02]  /*47c0*/  IMAD.IADD R5, R5, 0x1, -R0 ;  /* 0x0000000105057824 */ /* 0x000fe400078e0a00 */
[----:B------:R-:W-:Y:S02]  /*47d0*/  IMAD R0, R3, -0x800000, R4 ;  /* 0xff80000003007824 */ /* 0x000fe400078e0204 */
[----:B------:R-:W0:Y:S01]  /*47e0*/  MUFU.RCP R8, R5 ;  /* 0x0000000500087308 */ /* 0x000e220000001000 */
[----:B------:R-:W-:-:S04]  /*47f0*/  FADD.FTZ R9, -R5, -RZ ;  /* 0x800000ff05097221 */ /* 0x000fc80000010100 */
[----:B0-----:R-:W-:-:S04]  /*4800*/  FFMA R11, R8, R9, 1 ;  /* 0x3f800000080b7423 */ /* 0x001fc80000000009 */
[----:B------:R-:W-:-:S04]  /*4810*/  FFMA R13, R8, R11, R8 ;  /* 0x0000000b080d7223 */ /* 0x000fc80000000008 */
[----:B------:R-:W-:-:S04]  /*4820*/  FFMA R4, R0, R13, RZ ;  /* 0x0000000d00047223 */ /* 0x000fc800000000ff */
[----:B------:R-:W-:-:S04]  /*4830*/  FFMA R11, R9, R4, R0 ;  /* 0x00000004090b7223 */ /* 0x000fc80000000000 */
[----:B------:R-:W-:Y:S01]  /*4840*/  FFMA R10, R13, R11, R4 ;  /* 0x0000000b0d0a7223 */ /* 0x000fe20000000004 */
[----:B------:R-:W-:-:S03]  /*4850*/  IADD3 R4, PT, PT, R3, 0x7f, -R12 ;  /* 0x0000007f03047810 */ /* 0x000fc60007ffe80c */
[----:B------:R-:W-:Y:S02]  /*4860*/  FFMA R9, R9, R10, R0 ;  /* 0x0000000a09097223 */ /* 0x000fe40000000000 */
[----:B------:R-:W-:Y:S02]  /*4870*/  IMAD.IADD R7, R4, 0x1, R7 ;  /* 0x0000000104077824 */ /* 0x000fe400078e0207 */
[----:B------:R-:W-:-:S05]  /*4880*/  FFMA R8, R13, R9, R10 ;  /* 0x000000090d087223 */ /* 0x000fca000000000a */
[----:B------:R-:W-:-:S04]  /*4890*/  SHF.R.U32.HI R0, RZ, 0x17, R8 ;  /* 0x00000017ff007819 */ /* 0x000fc80000011608 */
[----:B------:R-:W-:-:S05]  /*48a0*/  LOP3.LUT R0, R0, 0xff, RZ, 0xc0, !PT ;  /* 0x000000ff00007812 */ /* 0x000fca00078ec0ff */
[----:B------:R-:W-:-:S04]  /*48b0*/  IMAD.IADD R11, R0, 0x1, R7 ;  /* 0x00000001000b7824 */ /* 0x000fc800078e0207 */
[----:B------:R-:W-:-:S05]  /*48c0*/  VIADD R0, R11, 0xffffffff ;  /* 0xffffffff0b007836 */ /* 0x000fca0000000000 */
[----:B------:R-:W-:-:S13]  /*48d0*/  ISETP.GE.U32.AND P0, PT, R0, 0xfe, PT ;  /* 0x000000fe0000780c */ /* 0x000fda0003f06070 */
[----:B------:R-:W-:Y:S05]  /*48e0*/  @!P0 BRA `(.L_x_65) ;  /* 0x0000000000808947 */ /* 0x000fea0003800000 */
[----:B------:R-:W-:-:S13]  /*48f0*/  ISETP.GT.AND P0, PT, R11, 0xfe, PT ;  /* 0x000000fe0b00780c */ /* 0x000fda0003f04270 */
[----:B------:R-:W-:Y:S05]  /*4900*/  @P0 BRA `(.L_x_66) ;  /* 0x00000000006c0947 */ /* 0x000fea0003800000 */
[----:B------:R-:W-:-:S13]  /*4910*/  ISETP.GE.AND P0, PT, R11, 0x1, PT ;  /* 0x000000010b00780c */ /* 0x000fda0003f06270 */
[----:B------:R-:W-:Y:S05]  /*4920*/  @P0 BRA `(.L_x_67) ;  /* 0x0000000000740947 */ /* 0x000fea0003800000 */
[----:B------:R-:W-:Y:S02]  /*4930*/  ISETP.GE.AND P0, PT, R11, -0x18, PT ;  /* 0xffffffe80b00780c */ /* 0x000fe40003f06270 */
[----:B------:R-:W-:-:S11]  /*4940*/  LOP3.LUT R8, R8, 0x80000000, RZ, 0xc0, !PT ;  /* 0x8000000008087812 */ /* 0x000fd600078ec0ff */
[----:B------:R-:W-:Y:S05]  /*4950*/  @!P0 BRA `(.L_x_67) ;  /* 0x0000000000688947 */ /* 0x000fea0003800000 */
[-CC-:B------:R-:W-:Y:S01]  /*4960*/  FFMA.RZ R0, R13, R9.reuse, R10.reuse ;  /* 0x000000090d007223 */ /* 0x180fe2000000c00a */
[----:B------:R-:W-:Y:S02]  /*4970*/  VIADD R5, R11, 0x20 ;  /* 0x000000200b057836 */ /* 0x000fe40000000000 */
[-CC-:B------:R-:W-:Y:S01]  /*4980*/  FFMA.RM R3, R13, R9.reuse, R10.reuse ;  /* 0x000000090d037223 */ /* 0x180fe2000000400a */
[----:B------:R-:W-:Y:S01]  /*4990*/  IMAD.MOV R7, RZ, RZ, -R11 ;  /* 0x000000ffff077224 */ /* 0x000fe200078e0a0b */
[----:B------:R-:W-:Y:S02]  /*49a0*/  ISETP.NE.AND P2, PT, R11, RZ, PT ;  /* 0x000000ff0b00720c */ /* 0x000fe40003f45270 */
[----:B------:R-:W-:Y:S01]  /*49b0*/  LOP3.LUT R4, R0, 0x7fffff, RZ, 0xc0, !PT ;  /* 0x007fffff00047812 */ /* 0x000fe200078ec0ff */
[----:B------:R-:W-:Y:S01]  /*49c0*/  FFMA.RP R0, R13, R9, R10 ;  /* 0x000000090d007223 */ /* 0x000fe2000000800a */
[----:B------:R-:W-:Y:S02]  /*49d0*/  ISETP.NE.AND P1, PT, R11, RZ, PT ;  /* 0x000000ff0b00720c */ /* 0x000fe40003f25270 */
[----:B------:R-:W-:-:S02]  /*49e0*/  LOP3.LUT R4, R4, 0x800000, RZ, 0xfc, !PT ;  /* 0x0080000004047812 */ /* 0x000fc400078efcff */
[----:B------:R-:W-:Y:S02]  /*49f0*/  FSETP.NEU.FTZ.AND P0, PT, R0, R3, PT ;  /* 0x000000030000720b */ /* 0x000fe40003f1d000 */
[----:B------:R-:W-:Y:S02]  /*4a00*/  SHF.L.U32 R5, R4, R5, RZ ;  /* 0x0000000504057219 */ /* 0x000fe400000006ff */
[----:B------:R-:W-:Y:S02]  /*4a10*/  SEL R3, R7, RZ, P2 ;  /* 0x000000ff07037207 */ /* 0x000fe40001000000 */
[----:B------:R-:W-:Y:S02]  /*4a20*/  ISETP.NE.AND P1, PT, R5, RZ, P1 ;  /* 0x000000ff0500720c */ /* 0x000fe40000f25270 */
[----:B------:R-:W-:Y:S02]  /*4a30*/  SHF.R.U32.HI R3, RZ, R3, R4 ;  /* 0x00000003ff037219 */ /* 0x000fe40000011604 */
[----:B------:R-:W-:-:S02]  /*4a40*/  PLOP3.LUT P0, PT, P0, P1, PT, 0xf8, 0x8f ;  /* 0x00000000008f781c */ /* 0x000fc40000703f70 */
[----:B------:R-:W-:Y:S02]  /*4a50*/  SHF.R.U32.HI R5, RZ, 0x1, R3 ;  /* 0x00000001ff057819 */ /* 0x000fe40000011603 */
[----:B------:R-:W-:-:S04]  /*4a60*/  SEL R0, RZ, 0x1, !P0 ;  /* 0x00000001ff007807 */ /* 0x000fc80004000000 */
[----:B------:R-:W-:-:S04]  /*4a70*/  LOP3.LUT R0, R0, 0x1, R5, 0xf8, !PT ;  /* 0x0000000100007812 */ /* 0x000fc800078ef805 */
[----:B------:R-:W-:-:S05]  /*4a80*/  LOP3.LUT R0, R0, R3, RZ, 0xc0, !PT ;  /* 0x0000000300007212 */ /* 0x000fca00078ec0ff */
[----:B------:R-:W-:-:S05]  /*4a90*/  IMAD.IADD R5, R5, 0x1, R0 ;  /* 0x0000000105057824 */ /* 0x000fca00078e0200 */
[----:B------:R-:W-:Y:S01]  /*4aa0*/  LOP3.LUT R8, R5, R8, RZ, 0xfc, !PT ;  /* 0x0000000805087212 */ /* 0x000fe200078efcff */
[----:B------:R-:W-:Y:S06]  /*4ab0*/  BRA `(.L_x_67) ;  /* 0x0000000000107947 */ /* 0x000fec0003800000 */
.L_x_66:
[----:B------:R-:W-:-:S04]  /*4ac0*/  LOP3.LUT R8, R8, 0x80000000, RZ, 0xc0, !PT ;  /* 0x8000000008087812 */ /* 0x000fc800078ec0ff */
[----:B------:R-:W-:Y:S01]  /*4ad0*/  LOP3.LUT R8, R8, 0x7f800000, RZ, 0xfc, !PT ;  /* 0x7f80000008087812 */ /* 0x000fe200078efcff */
[----:B------:R-:W-:Y:S06]  /*4ae0*/  BRA `(.L_x_67) ;  /* 0x0000000000047947 */ /* 0x000fec0003800000 */
.L_x_65:
[----:B------:R-:W-:-:S07]  /*4af0*/  IMAD R8, R7, 0x800000, R8 ;  /* 0x0080000007087824 */ /* 0x000fce00078e0208 */
.L_x_67:
[----:B------:R-:W-:Y:S05]  /*4b00*/  BSYNC.RECONVERGENT B3 ;  /* 0x0000000000037941 */ /* 0x000fea0003800200 */
.L_x_64:
[----:B------:R-:W-:Y:S05]  /*4b10*/  BRA `(.L_x_68) ;  /* 0x0000000000207947 */ /* 0x000fea0003800000 */
.L_x_63:
[----:B------:R-:W-:-:S04]  /*4b20*/  LOP3.LUT R4, R5, 0x80000000, R4, 0x48, !PT ;  /* 0x8000000005047812 */ /* 0x000fc800078e4804 */
[----:B------:R-:W-:Y:S01]  /*4b30*/  LOP3.LUT R8, R4, 0x7f800000, RZ, 0xfc, !PT ;  /* 0x7f80000004087812 */ /* 0x000fe200078efcff */
[----:B------:R-:W-:Y:S06]  /*4b40*/  BRA `(.L_x_68) ;  /* 0x0000000000147947 */ /* 0x000fec0003800000 */
.L_x_62:
[----:B------:R-:W-:Y:S01]  /*4b50*/  LOP3.LUT R8, R5, 0x80000000, R4, 0x48, !PT ;  /* 0x8000000005087812 */ /* 0x000fe200078e4804 */
[----:B------:R-:W-:Y:S06]  /*4b60*/  BRA `(.L_x_68) ;  /* 0x00000000000c7947 */ /* 0x000fec0003800000 */
.L_x_61:
[----:B------:R-:W0:Y:S01]  /*4b70*/  MUFU.RSQ R8, -QNAN ;  /* 0xffc0000000087908 */ /* 0x000e220000001400 */
[----:B------:R-:W-:Y:S05]  /*4b80*/  BRA `(.L_x_68) ;  /* 0x0000000000047947 */ /* 0x000fea0003800000 */
.L_x_60:
[----:B------:R-:W-:-:S07]  /*4b90*/  FADD.FTZ R8, R0, R3 ;  /* 0x0000000300087221 */ /* 0x000fce0000010000 */
.L_x_68:
[----:B------:R-:W-:Y:S05]  /*4ba0*/  BSYNC.RECONVERGENT B2 ;  /* 0x0000000000027941 */ /* 0x000fea0003800200 */
.L_x_58:
[----:B------:R-:W-:-:S04]  /*4bb0*/  IMAD.MOV.U32 R3, RZ, RZ, 0x0 ;  /* 0x00000000ff037424 */ /* 0x000fc800078e00ff */
[----:B0-----:R-:W-:Y:S05]  /*4bc0*/  RET.REL.NODEC R2 `(_Z16topkGatingKernelILi128ELi8ELb0EEvPKfPfPiiii) ;  /* 0xffffffb4020c7950 */ /* 0x001fea0003c3ffff */
.L_x_69:
[----:B------:R-:W-:-:S00]  /*4bd0*/  BRA `(.L_x_69) ;  /* 0xfffffffc00fc7947 */ /* 0x000fc0000383ffff */
[----:B------:R-:W-:-:S00]  /*4be0*/  NOP ;  /* 0x0000000000007918 */ /* 0x000fc00000000000 */
        /* <DEDUP_REMOVED lines=9> */
.L_x_145:


//--------------------- .text._Z16topkGatingKernelILi128ELi8ELb1EEvPKfPfPiiii --------------------------
	.section	.text._Z16topkGatingKernelILi128ELi8ELb1EEvPKfPfPiiii,"ax",@progbits
	.align	128
        .global         _Z16topkGatingKernelILi128ELi8ELb1EEvPKfPfPiiii
        .type           _Z16topkGatingKernelILi128ELi8ELb1EEvPKfPfPiiii,@function
        .size           _Z16topkGatingKernelILi128ELi8ELb1EEvPKfPfPiiii,(.L_x_146 - _Z16topkGatingKernelILi128ELi8ELb1EEvPKfPfPiiii)
        .other          _Z16topkGatingKernelILi128ELi8ELb1EEvPKfPfPiiii,@"STO_CUDA_ENTRY STV_DEFAULT"
_Z16topkGatingKernelILi128ELi8ELb1EEvPKfPfPiiii:
.text._Z16topkGatingKernelILi128ELi8ELb1EEvPKfPfPiiii:
        /* <DEDUP_REMOVED lines=9> */
[----:B------:R-:W0:Y:S01]  /*0090*/  LDC R59, c[0x0][0x370] ;  /* 0x0000dc00ff3b7b82 */ /* 0x000e220000000800 */
[----:B------:R-:W1:Y:S01]  /*00a0*/  LDCU UR4, c[0x0][0x3a0] ;  /* 0x00007400ff0477ac */ /* 0x000e620008000800 */
[----:B------:R-:W-:Y:S01]  /*00b0*/  LOP3.LUT R57, R57, 0x1f, RZ, 0xc0, !PT ;  /* 0x0000001f39397812 */ /* 0x000fe200078ec0ff */
[----:B------:R-:W2:Y:S03]  /*00c0*/  LDCU.64 UR6, c[0x0][0x358] ;  /* 0x00006b00ff0677ac */ /* 0x000ea60008000a00 */
[C---:B------:R-:W-:Y:S02]  /*00d0*/  LOP3.LUT R55, R57.reuse, 0x20, RZ, 0xfc, !PT ;  /* 0x0000002039377812 */ /* 0x040fe400078efcff */
[C---:B------:R-:W-:Y:S02]  /*00e0*/  LOP3.LUT R54, R57.reuse, 0x40, RZ, 0xfc, !PT ;  /* 0x0000004039367812 */ /* 0x040fe400078efcff */
[----:B------:R-:W-:Y:S01]  /*00f0*/  LOP3.LUT R53, R57, 0x60, RZ, 0xfc, !PT ;  /* 0x0000006039357812 */ /* 0x000fe200078efcff */
[----:B-1----:R-:W-:-:S04]  /*0100*/  ULOP3.LUT UR4, UR4, 0x7ffffffe, URZ, 0xc0, !UPT ;  /* 0x7ffffffe04047892 */ /* 0x002fc8000f8ec0ff */
[----:B--2---:R-:W-:-:S12]  /*0110*/  UIADD3 UR5, UPT, UPT, -UR4, URZ, URZ ;  /* 0x000000ff04057290 */ /* 0x004fd8000fffe1ff */
.L_x_86:
[----:B-1----:R-:W1:Y:S01]  /*0120*/  LDCU UR8, c[0x0][0x39c] ;  /* 0x00007380ff0877ac */ /* 0x002e620008000800 */
[----:B------:R-:W-:Y:S01]  /*0130*/  IMAD.MOV.U32 R0, RZ, RZ, -0x800000 ;  /* 0xff800000ff007424 */ /* 0x000fe200078e00ff */
[----:B--2---:R-:W2:Y:S01]  /*0140*/  LDC R8, c[0x0][0x3a0] ;  /* 0x0000e800ff087b82 */ /* 0x004ea20000000800 */
[----:B------:R-:W-:Y:S01]  /*0150*/  IMAD.MOV.U32 R7, RZ, RZ, -0x800000 ;  /* 0xff800000ff077424 */ /* 0x000fe200078e00ff */
[----:B------:R-:W3:Y:S01]  /*0160*/  LDCU.64 UR10, c[0x0][0x380] ;  /* 0x00007000ff0a77ac */ /* 0x000ee20008000a00 */
[----:B-1----:R-:W-:Y:S01]  /*0170*/  ISETP.GE.AND P0, PT, R57, UR8, PT ;  /* 0x0000000839007c0c */ /* 0x002fe2000bf06270 */
[----:B------:R-:W-:Y:S01]  /*0180*/  IMAD R4, R56, UR8, RZ ;  /* 0x0000000838047c24 */ /* 0x000fe2000f8e02ff */
[----:B------:R-:W-:Y:S02]  /*0190*/  ISETP.GE.AND P1, PT, R55, UR8, PT ;  /* 0x0000000837007c0c */ /* 0x000fe4000bf26270 */
[----:B------:R-:W-:Y:S02]  /*01a0*/  ISETP.GE.AND P2, PT, R54, UR8, PT ;  /* 0x0000000836007c0c */ /* 0x000fe4000bf46270 */
[----:B------:R-:W-:-:S07]  /*01b0*/  IADD3 R6, P3, PT, R57, R4, RZ ;  /* 0x0000000439067210 */ /* 0x000fce0007f7e0ff */
[----:B------:R-:W1:Y:S01]  /*01c0*/  @!P0 LDC.64 R2, c[0x0][0x380] ;  /* 0x0000e000ff028b82 */ /* 0x000e620000000a00 */
[----:B------:R-:W-:Y:S02]  /*01d0*/  @!P0 IMAD.IADD R5, R57, 0x1, R4 ;  /* 0x0000000139058824 */ /* 0x000fe400078e0204 */
[----:B------:R-:W-:Y:S02]  /*01e0*/  IMAD.MOV.U32 R9, RZ, RZ, -0x800000 ;  /* 0xff800000ff097424 */ /* 0x000fe400078e00ff */
[----:B-1----:R-:W-:Y:S01]  /*01f0*/  @!P0 IMAD.WIDE R2, R5, 0x4, R2 ;  /* 0x0000000405028825 */ /* 0x002fe200078e0202 */
[----:B------:R-:W-:Y:S02]  /*0200*/  LEA.HI.X.SX32 R5, R4, RZ, 0x1, P3 ;  /* 0x000000ff04057211 */ /* 0x000fe400018f0eff */
[C---:B---3--:R-:W-:Y:S02]  /*0210*/  LEA R4, P4, R6.reuse, UR10, 0x2 ;  /* 0x0000000a06047c11 */ /* 0x048fe4000f8810ff */
[----:B------:R-:W-:Y:S01]  /*0220*/  ISETP.GE.AND P3, PT, R53, UR8, PT ;  /* 0x0000000835007c0c */ /* 0x000fe2000bf66270 */
[----:B------:R-:W3:Y:S01]  /*0230*/  @!P0 LDG.E R0, desc[UR6][R2.64] ;  /* 0x0000000602008981 */ /* 0x000ee2000c1e1900 */
[----:B------:R-:W-:Y:S01]  /*0240*/  LEA.HI.X R5, R6, UR11, R5, 0x2, P4 ;  /* 0x0000000b06057c11 */ /* 0x000fe2000a0f1405 */
[----:B------:R-:W-:-:S04]  /*0250*/  IMAD.MOV.U32 R6, RZ, RZ, -0x800000 ;  /* 0xff800000ff067424 */ /* 0x000fc800078e00ff */
[----:B------:R-:W3:Y:S04]  /*0260*/  @!P1 LDG.E R7, desc[UR6][R4.64+0x80] ;  /* 0x0000800604079981 */ /* 0x000ee8000c1e1900 */
[----:B------:R-:W4:Y:S04]  /*0270*/  @!P2 LDG.E R6, desc[UR6][R4.64+0x100] ;  /* 0x000100060406a981 */ /* 0x000f28000c1e1900 */
[----:B------:R-:W4:Y:S01]  /*0280*/  @!P3 LDG.E R9, desc[UR6][R4.64+0x180] ;  /* 0x000180060409b981 */ /* 0x000f22000c1e1900 */
[----:B--2---:R-:W-:Y:S01]  /*0290*/  ISETP.GE.AND P2, PT, R8, 0x1, PT ;  /* 0x000000010800780c */ /* 0x004fe20003f46270 */
[----:B------:R-:W-:Y:S01]  /*02a0*/  UMOV UR8, 0xffffffff ;  /* 0xffffffff00087882 */ /* 0x000fe20000000000 */
[----:B---3--:R-:W-:-:S04]  /*02b0*/  FMNMX3 R8, R0, -INF , R7, !PT ;  /* 0xff80000000087876 */ /* 0x008fc80007800007 */
[----:B----4-:R-:W-:Y:S01]  /*02c0*/  FMNMX3 R52, R8, R6, R9, !PT ;  /* 0x0000000608347276 */ /* 0x010fe20007800009 */
[----:B------:R-:W-:Y:S06]  /*02d0*/  BRA.DIV UR8, `(.L_x_70) ;  /* 0x0000002608cc7947 */ /* 0x000fec000b800000 */
[----:B------:R-:W1:Y:S01]  /*02e0*/  SHFL.BFLY PT, R49, R52, 0x10, 0x1f ;  /* 0x0e001f0034317f89 */ /* 0x000e6200000e0000 */
[----:B------:R-:W-:Y:S02]  /*02f0*/  IMAD.MOV.U32 R11, RZ, RZ, 0x3bbb989d ;  /* 0x3bbb989dff0b7424 */ /* 0x000fe400078e00ff */
[----:B------:R-:W-:Y:S01]  /*0300*/  IMAD.MOV.U32 R12, RZ, RZ, 0x437c0000 ;  /* 0x437c0000ff0c7424 */ /* 0x000fe200078e00ff */
[----:B-1----:R-:W-:-:S04]  /*0310*/  FSETP.GEU.AND P0, PT, R52, R49, PT ;  /* 0x000000313400720b */ /* 0x002fc80003f0e000 */
[----:B------:R-:W-:-:S05]  /*0320*/  FSEL R52, R49, R52, !P0 ;  /* 0x0000003431347208 */ /* 0x000fca0004000000 */
[----:B------:R-:W1:Y:S02]  /*0330*/  SHFL.BFLY PT, R3, R52, 0x8, 0x1f ;  /* 0x0d001f0034037f89 */ /* 0x000e6400000e0000 */
        /* <DEDUP_REMOVED lines=11> */
[C---:B------:R-:W-:Y:S01]  /*03f0*/  FADD R0, -R4.reuse, R0 ;  /* 0x0000000004007221 */ /* 0x040fe20000000100 */
[C---:B------:R-:W-:Y:S01]  /*0400*/  FADD R8, -R4.reuse, R7 ;  /* 0x0000000704087221 */ /* 0x040fe20000000100 */
[C---:B------:R-:W-:Y:S01]  /*0410*/  FADD R6, -R4.reuse, R6 ;  /* 0x0000000604067221 */ /* 0x040fe20000000100 */
[----:B------:R-:W-:Y:S01]  /*0420*/  FADD R4, -R4, R9 ;  /* 0x0000000904047221 */ /* 0x000fe20000000100 */
[-C--:B------:R-:W-:Y:S01]  /*0430*/  FFMA.SAT R3, R0, R11.reuse, 0.5 ;  /* 0x3f00000000037423 */ /* 0x080fe2000000200b */
[-C--:B------:R-:W-:Y:S01]  /*0440*/  FFMA.SAT R2, R8, R11.reuse, 0.5 ;  /* 0x3f00000008027423 */ /* 0x080fe2000000200b */
[-C--:B------:R-:W-:Y:S01]  /*0450*/  FFMA.SAT R10, R6, R11.reuse, 0.5 ;  /* 0x3f000000060a7423 */ /* 0x080fe2000000200b */
[----:B------:R-:W-:Y:S01]  /*0460*/  FFMA.SAT R11, R4, R11, 0.5 ;  /* 0x3f000000040b7423 */ /* 0x000fe2000000200b */
[-C--:B------:R-:W-:Y:S01]  /*0470*/  FFMA.RM R3, R3, R12.reuse, 12582913 ;  /* 0x4b40000103037423 */ /* 0x080fe2000000400c */
[-C--:B------:R-:W-:Y:S01]  /*0480*/  FFMA.RM R2, R2, R12.reuse, 12582913 ;  /* 0x4b40000102027423 */ /* 0x080fe2000000400c */
[-C--:B------:R-:W-:Y:S01]  /*0490*/  FFMA.RM R10, R10, R12.reuse, 12582913 ;  /* 0x4b4000010a0a7423 */ /* 0x080fe2000000400c */
[----:B------:R-:W-:Y:S01]  /*04a0*/  FFMA.RM R12, R11, R12, 12582913 ;  /* 0x4b4000010b0c7423 */ /* 0x000fe2000000400c */
[C---:B------:R-:W-:Y:S01]  /*04b0*/  FADD R7, R3.reuse, -12583039 ;  /* 0xcb40007f03077421 */ /* 0x040fe20000000000 */
[----:B------:R-:W-:Y:S01]  /*04c0*/  FADD R5, R2, -12583039 ;  /* 0xcb40007f02057421 */ /* 0x000fe20000000000 */
[----:B------:R-:W-:Y:S01]  /*04d0*/  FADD R9, R10, -12583039 ;  /* 0xcb40007f0a097421 */ /* 0x000fe20000000000 */
[----:B------:R-:W-:Y:S01]  /*04e0*/  FADD R11, R12, -12583039 ;  /* 0xcb40007f0c0b7421 */ /* 0x000fe20000000000 */
[----:B------:R-:W-:Y:S01]  /*04f0*/  FFMA R7, R0, 1.4426950216293334961, -R7 ;  /* 0x3fb8aa3b00077823 */ /* 0x000fe20000000807 */
[----:B------:R-:W-:Y:S01]  /*0500*/  FFMA R5, R8, 1.4426950216293334961, -R5 ;  /* 0x3fb8aa3b08057823 */ /* 0x000fe20000000805 */
[----:B------:R-:W-:-:S02]  /*0510*/  IMAD.SHL.U32 R3, R3, 0x800000, RZ ;  /* 0x0080000003037824 */ /* 0x000fc400078e00ff */
[----:B------:R-:W-:Y:S01]  /*0520*/  FFMA R7, R0, 1.925963033500011079e-08, R7 ;  /* 0x32a5706000077823 */ /* 0x000fe20000000007 */
[----:B------:R-:W-:Y:S01]  /*0530*/  FFMA R8, R8, 1.925963033500011079e-08, R5 ;  /* 0x32a5706008087823 */ /* 0x000fe20000000005 */
[----:B------:R-:W-:Y:S01]  /*0540*/  FFMA R5, R6, 1.4426950216293334961, -R9 ;  /* 0x3fb8aa3b06057823 */ /* 0x000fe20000000809 */
[----:B------:R-:W-:Y:S01]  /*0550*/  IMAD.SHL.U32 R2, R2, 0x800000, RZ ;  /* 0x0080000002027824 */ /* 0x000fe200078e00ff */
[----:B------:R-:W1:Y:S01]  /*0560*/  MUFU.EX2 R0, R7 ;  /* 0x0000000700007308 */ /* 0x000e620000000800 */
[----:B------:R-:W-:Y:S02]  /*0570*/  IMAD.SHL.U32 R10, R10, 0x800000, RZ ;  /* 0x008000000a0a7824 */ /* 0x000fe400078e00ff */
[----:B------:R-:W-:Y:S01]  /*0580*/  FFMA R6, R6, 1.925963033500011079e-08, R5 ;  /* 0x32a5706006067823 */ /* 0x000fe20000000005 */
[----:B------:R-:W-:Y:S01]  /*0590*/  FFMA R5, R4, 1.4426950216293334961, -R11 ;  /* 0x3fb8aa3b04057823 */ /* 0x000fe2000000080b */
[----:B------:R-:W-:-:S03]  /*05a0*/  IMAD.SHL.U32 R12, R12, 0x800000, RZ ;  /* 0x008000000c0c7824 */ /* 0x000fc600078e00ff */
[----:B------:R-:W-:Y:S01]  /*05b0*/  FFMA R4, R4, 1.925963033500011079e-08, R5 ;  /* 0x32a5706004047823 */ /* 0x000fe20000000005 */
[----:B------:R-:W2:Y:S08]  /*05c0*/  MUFU.EX2 R9, R8 ;  /* 0x0000000800097308 */ /* 0x000eb00000000800 */
[----:B------:R-:W3:Y:S01]  /*05d0*/  MUFU.EX2 R11, R6 ;  /* 0x00000006000b7308 */ /* 0x000ee20000000800 */
[----:B-1----:R-:W-:-:S04]  /*05e0*/  FMUL R5, R3, R0 ;  /* 0x0000000003057220 */ /* 0x002fc80000400000 */
[----:B------:R-:W-:-:S03]  /*05f0*/  FADD R0, RZ, R5 ;  /* 0x00000005ff007221 */ /* 0x000fc60000000000 */
[----:B------:R-:W1:Y:S01]  /*0600*/  MUFU.EX2 R13, R4 ;  /* 0x00000004000d7308 */ /* 0x000e620000000800 */
[----:B--2---:R-:W-:-:S04]  /*0610*/  FMUL R3, R2, R9 ;  /* 0x0000000902037220 */ /* 0x004fc80000400000 */
[----:B------:R-:W-:Y:S01]  /*0620*/  FADD R7, R0, R3 ;  /* 0x0000000300077221 */ /* 0x000fe20000000000 */
[----:B---3--:R-:W-:-:S04]  /*0630*/  FMUL R2, R10, R11 ;  /* 0x0000000b0a027220 */ /* 0x008fc80000400000 */
[----:B------:R-:W-:Y:S01]  /*0640*/  FADD R7, R7, R2 ;  /* 0x0000000207077221 */ /* 0x000fe20000000000 */
[----:B-1----:R-:W-:-:S04]  /*0650*/  FMUL R0, R12, R13 ;  /* 0x0000000d0c007220 */ /* 0x002fc80000400000 */
[----:B------:R-:W-:-:S05]  /*0660*/  FADD R52, R7, R0 ;  /* 0x0000000007347221 */ /* 0x000fca0000000000 */
[----:B------:R-:W1:Y:S02]  /*0670*/  SHFL.BFLY PT, R7, R52, 0x10, 0x1f ;  /* 0x0e001f0034077f89 */ /* 0x000e6400000e0000 */
[----:B-1----:R-:W-:-:S05]  /*0680*/  FADD R7, R52, R7 ;  /* 0x0000000734077221 */ /* 0x002fca0000000000 */
[----:B------:R-:W1:Y:S02]  /*0690*/  SHFL.BFLY PT, R4, R7, 0x8, 0x1f ;  /* 0x0d001f0007047f89 */ /* 0x000e6400000e0000 */
[----:B-1----:R-:W-:-:S05]  /*06a0*/  FADD R4, R7, R4 ;  /* 0x0000000407047221 */ /* 0x002fca0000000000 */
[----:B------:R-:W1:Y:S02]  /*06b0*/  SHFL.BFLY PT, R9, R4, 0x4, 0x1f ;  /* 0x0c801f0004097f89 */ /* 0x000e6400000e0000 */
[----:B-1----:R-:W-:-:S05]  /*06c0*/  FADD R9, R4, R9 ;  /* 0x0000000904097221 */ /* 0x002fca0000000000 */
[----:B------:R-:W1:Y:S02]  /*06d0*/  SHFL.BFLY PT, R6, R9, 0x2, 0x1f ;  /* 0x0c401f0009067f89 */ /* 0x000e6400000e0000 */
[----:B-1----:R-:W-:-:S05]  /*06e0*/  FADD R6, R9, R6 ;  /* 0x0000000609067221 */ /* 0x002fca0000000000 */
[----:B------:R1:W2:Y:S02]  /*06f0*/  SHFL.BFLY PT, R11, R6, 0x1, 0x1f ;  /* 0x0c201f00060b7f89 */ /* 0x0002a400000e0000 */
.L_x_98:
[----:B-12---:R-:W-:Y:S01]  /*0700*/  FADD R6, R6, R11 ;  /* 0x0000000b06067221 */ /* 0x006fe20000000000 */
[----:B------:R-:W-:Y:S03]  /*0710*/  BSSY.RECONVERGENT B0, `(.L_x_71) ;  /* 0x000000c000007945 */ /* 0x000fe60003800200 */
[----:B------:R-:W1:Y:S08]  /*0720*/  MUFU.RCP R7, R6 ;  /* 0x0000000600077308 */ /* 0x000e700000001000 */
[----:B------:R-:W2:Y:S01]  /*0730*/  FCHK P0, R5, R6 ;  /* 0x0000000605007302 */ /* 0x000ea20000000000 */
[----:B-1----:R-:W-:-:S04]  /*0740*/  FFMA R4, -R6, R7, 1 ;  /* 0x3f80000006047423 */ /* 0x002fc80000000107 */
[----:B------:R-:W-:-:S04]  /*0750*/  FFMA R4, R7, R4, R7 ;  /* 0x0000000407047223 */ /* 0x000fc80000000007 */
[----:B------:R-:W-:-:S04]  /*0760*/  FFMA R7, R5, R4, RZ ;  /* 0x0000000405077223 */ /* 0x000fc800000000ff */
[----:B------:R-:W-:-:S04]  /*0770*/  FFMA R8, -R6, R7, R5 ;  /* 0x0000000706087223 */ /* 0x000fc80000000105 */
[----:B------:R-:W-:Y:S01]  /*0780*/  FFMA R4, R4, R8, R7 ;  /* 0x0000000804047223 */ /* 0x000fe20000000007 */
[----:B--2---:R-:W-:Y:S06]  /*0790*/  @!P0 BRA `(.L_x_72) ;  /* 0x00000000000c8947 */ /* 0x004fec0003800000 */
[----:B------:R-:W-:-:S07]  /*07a0*/  MOV R8, 0x7c0 ;  /* 0x000007c000087802 */ /* 0x000fce0000000f00 */
[----:B0-----:R-:W-:Y:S05]  /*07b0*/  CALL.REL.NOINC `($__internal_1_$__cuda_sm3x_div_rn_noftz_f32_slowpath) ;  /* 0x0000004000747944 */ /* 0x001fea0003c00000 */
[----:B------:R-:W-:-:S07]  /*07c0*/  IMAD.MOV.U32 R4, RZ, RZ, R5 ;  /* 0x000000ffff047224 */ /* 0x000fce00078e0005 */
.L_x_72:
[----:B------:R-:W-:Y:S05]  /*07d0*/  BSYNC.RECONVERGENT B0 ;  /* 0x0000000000007941 */ /* 0x000fea0003800200 */
.L_x_71:
[----:B------:R-:W1:Y:S01]  /*07e0*/  MUFU.RCP R5, R6 ;  /* 0x0000000600057308 */ /* 0x000e620000001000 */
[----:B------:R-:W-:Y:S07]  /*07f0*/  BSSY.RECONVERGENT B0, `(.L_x_73) ;  /* 0x000000b000007945 */ /* 0x000fee0003800200 */
[----:B------:R-:W2:Y:S01]  /*0800*/  FCHK P0, R3, R6 ;  /* 0x0000000603007302 */ /* 0x000ea20000000000 */
[----:B-1----:R-:W-:-:S04]  /*0810*/  FFMA R8, -R6, R5, 1 ;  /* 0x3f80000006087423 */ /* 0x002fc80000000105 */
[----:B------:R-:W-:-:S04]  /*0820*/  FFMA R10, R5, R8, R5 ;  /* 0x00000008050a7223 */ /* 0x000fc80000000005 */
[----:B------:R-:W-:-:S04]  /*0830*/  FFMA R5, R3, R10, RZ ;  /* 0x0000000a03057223 */ /* 0x000fc800000000ff */
[----:B------:R-:W-:-:S04]  /*0840*/  FFMA R8, -R6, R5, R3 ;  /* 0x0000000506087223 */ /* 0x000fc80000000103 */
[----:B------:R-:W-:Y:S01]  /*0850*/  FFMA R5, R10, R8, R5 ;  /* 0x000000080a057223 */ /* 0x000fe20000000005 */
[----:B--2---:R-:W-:Y:S06]  /*0860*/  @!P0 BRA `(.L_x_74) ;  /* 0x00000000000c8947 */ /* 0x004fec0003800000 */
[----:B------:R-:W-:Y:S01]  /*0870*/  IMAD.MOV.U32 R5, RZ, RZ, R3 ;  /* 0x000000ffff057224 */ /* 0x000fe200078e0003 */
[----:B------:R-:W-:-:S07]  /*0880*/  MOV R8, 0x8a0 ;  /* 0x000008a000087802 */ /* 0x000fce0000000f00 */
[----:B0-----:R-:W-:Y:S05]  /*0890*/  CALL.REL.NOINC `($__internal_1_$__cuda_sm3x_div_rn_noftz_f32_slowpath) ;  /* 0x00000040003c7944 */ /* 0x001fea0003c00000 */
.L_x_74:
[----:B------:R-:W-:Y:S05]  /*08a0*/  BSYNC.RECONVERGENT B0 ;  /* 0x0000000000007941 */ /* 0x000fea0003800200 */
.L_x_73:
[----:B------:R-:W1:Y:S01]  /*08b0*/  MUFU.RCP R3, R6 ;  /* 0x0000000600037308 */ /* 0x000e620000001000 */
[----:B------:R-:W-:Y:S07]  /*08c0*/  BSSY.RECONVERGENT B0, `(.L_x_75) ;  /* 0x000000d000007945 */ /* 0x000fee0003800200 */
[----:B------:R-:W2:Y:S01]  /*08d0*/  FCHK P0, R2, R6 ;  /* 0x0000000602007302 */ /* 0x000ea20000000000 */
[----:B-1----:R-:W-:-:S04]  /*08e0*/  FFMA R8, -R6, R3, 1 ;  /* 0x3f80000006087423 */ /* 0x002fc80000000103 */
[----:B------:R-:W-:Y:S01]  /*08f0*/  FFMA R10, R3, R8, R3 ;  /* 0x00000008030a7223 */ /* 0x000fe20000000003 */
[----:B------:R-:W-:-:S03]  /*0900*/  IMAD.MOV.U32 R3, RZ, RZ, R5 ;  /* 0x000000ffff037224 */ /* 0x000fc600078e0005 */
[----:B------:R-:W-:-:S04]  /*0910*/  FFMA R7, R2, R10, RZ ;  /* 0x0000000a02077223 */ /* 0x000fc800000000ff */
[----:B------:R-:W-:-:S04]  /*0920*/  FFMA R8, -R6, R7, R2 ;  /* 0x0000000706087223 */ /* 0x000fc80000000102 */
[----:B------:R-:W-:Y:S01]  /*0930*/  FFMA R7, R10, R8, R7 ;  /* 0x000000080a077223 */ /* 0x000fe20000000007 */
[----:B--2---:R-:W-:Y:S06]  /*0940*/  @!P0 BRA `(.L_x_76) ;  /* 0x0000000000108947 */ /* 0x004fec0003800000 */
[----:B------:R-:W-:Y:S01]  /*0950*/  IMAD.MOV.U32 R5, RZ, RZ, R2 ;  /* 0x000000ffff057224 */ /* 0x000fe200078e0002 */
[----:B------:R-:W-:-:S07]  /*0960*/  MOV R8, 0x980 ;  /* 0x0000098000087802 */ /* 0x000fce0000000f00 */
[----:B0-----:R-:W-:Y:S05]  /*0970*/  CALL.REL.NOINC `($__internal_1_$__cuda_sm3x_div_rn_noftz_f32_slowpath) ;  /* 0x0000004000047944 */ /* 0x001fea0003c00000 */
[----:B------:R-:W-:-:S07]  /*0980*/  IMAD.MOV.U32 R7, RZ, RZ, R5 ;  /* 0x000000ffff077224 */ /* 0x000fce00078e0005 */
.L_x_76:
[----:B------:R-:W-:Y:S05]  /*0990*/  BSYNC.RECONVERGENT B0 ;  /* 0x0000000000007941 */ /* 0x000fea0003800200 */
.L_x_75:
        /* <DEDUP_REMOVED lines=13> */
.L_x_78:
[----:B------:R-:W-:Y:S05]  /*0a70*/  BSYNC.RECONVERGENT B0 ;  /* 0x0000000000007941 */ /* 0x000fea0003800200 */
.L_x_77:
        /* <DEDUP_REMOVED lines=15> */
[----:B------:R-:W-:Y:S01]  /*0b70*/  IMAD.MOV.U32 R33, RZ, RZ, -0x1 ;  /* 0xffffffffff217424 */ /* 0x000fe200078e00ff */
[----:B------:R-:W-:Y:S06]  /*0b80*/  @!P2 BRA `(.L_x_79) ;  /* 0x000000180070a947 */ /* 0x000fec0003800000 */
[----:B------:R-:W1:Y:S01]  /*0b90*/  LDC R32, c[0x0][0x3a0] ;  /* 0x0000e800ff207b82 */ /* 0x000e620000000800 */
[----:B------:R-:W-:Y:S02]  /*0ba0*/  IMAD.MOV.U32 R0, RZ, RZ, R5 ;  /* 0x000000ffff007224 */ /* 0x000fe400078e0005 */
[----:B------:R-:W-:Y:S01]  /*0bb0*/  IMAD.MOV.U32 R5, RZ, RZ, RZ ;  /* 0x000000ffff057224 */ /* 0x000fe200078e00ff */
[----:B-1----:R-:W-:-:S13]  /*0bc0*/  ISETP.NE.AND P0, PT, R32, 0x1, PT ;  /* 0x000000012000780c */ /* 0x002fda0003f05270 */
[----:B------:R-:W-:Y:S05]  /*0bd0*/  @!P0 BRA `(.L_x_80) ;  /* 0x00000014000c8947 */ /* 0x000fea0003800000 */
[----:B------:R-:W-:Y:S02]  /*0be0*/  IMAD.MOV.U32 R31, RZ, RZ, 0x24 ;  /* 0x00000024ff1f7424 */ /* 0x000fe400078e00ff */
[----:B------:R-:W-:Y:S02]  /*0bf0*/  IMAD.MOV.U32 R30, RZ, RZ, 0x4 ;  /* 0x00000004ff1e7424 */ /* 0x000fe400078e00ff */
[----:B------:R-:W-:-:S07]  /*0c00*/  IMAD.U32 R29, RZ, RZ, UR5 ;  /* 0x00000005ff1d7e24 */ /* 0x000fce000f8e00ff */
.L_x_82:
[----:B------:R-:W-:Y:S01]  /*0c10*/  FSETP.NE.AND P3, PT, R4, -INF , PT ;  /* 0xff8000000400780b */ /* 0x000fe20003f65000 */
[----:B------:R-:W-:-:S03]  /*0c20*/  UMOV UR8, 0xffffffff ;  /* 0xffffffff00087882 */ /* 0x000fc60000000000 */
[----:B------:R-:W-:-:S04]  /*0c30*/  FSEL R6, R4, -INF , P3 ;  /* 0xff80000004067808 */ /* 0x000fc80001800000 */
[----:B------:R-:W-:-:S04]  /*0c40*/  FSETP.GT.AND P0, PT, R3, R6, PT ;  /* 0x000000060300720b */ /* 0x000fc80003f04000 */
[----:B------:R-:W-:Y:S02]  /*0c50*/  FSEL R5, R3, R6, P0 ;  /* 0x0000000603057208 */ /* 0x000fe40000000000 */
[----:B------:R-:W-:Y:S02]  /*0c60*/  SEL R6, R57, 0xffffffff, P3 ;  /* 0xffffffff39067807 */ /* 0x000fe40001800000 */
[----:B------:R-:W-:-:S04]  /*0c70*/  FSETP.GT.AND P1, PT, R2, R5, PT ;  /* 0x000000050200720b */ /* 0x000fc80003f24000 */
[----:B------:R-:W-:-:S04]  /*0c80*/  FSEL R5, R2, R5, P1 ;  /* 0x0000000502057208 */ /* 0x000fc80000800000 */
[----:B------:R-:W-:-:S04]  /*0c90*/  FSETP.GT.AND P2, PT, R0, R5, PT ;  /* 0x000000050000720b */ /* 0x000fc80003f44000 */
[----:B------:R-:W-:Y:S02]  /*0ca0*/  FSEL R7, R0, R5, P2 ;  /* 0x0000000500077208 */ /* 0x000fe40001000000 */
[----:B------:R-:W-:Y:S02]  /*0cb0*/  SEL R5, R55, R6, P0 ;  /* 0x0000000637057207 */ /* 0x000fe40000000000 */
[C---:B------:R-:W-:Y:S02]  /*0cc0*/  ISETP.GE.AND P3, PT, R7.reuse, RZ, PT ;  /* 0x000000ff0700720c */ /* 0x040fe40003f66270 */
[----:B------:R-:W-:Y:S01]  /*0cd0*/  SEL R6, R54, R5, P1 ;  /* 0x0000000536067207 */ /* 0x000fe20000800000 */
[----:B------:R-:W-:Y:S01]  /*0ce0*/  FADD R5, -|R7|, -RZ ;  /* 0x800000ff07057221 */ /* 0x000fe20000000300 */
[----:B------:R-:W-:Y:S02]  /*0cf0*/  LOP3.LUT R7, RZ, R7, RZ, 0x33, !PT ;  /* 0x00000007ff077212 */ /* 0x000fe400078e33ff */
[----:B------:R-:W-:-:S04]  /*0d00*/  SEL R6, R53, R6, P2 ;  /* 0x0000000635067207 */ /* 0x000fc80001000000 */
[----:B------:R-:W-:-:S03]  /*0d10*/  IADD3 R6, PT, PT, -R6, 0xffff, RZ ;  /* 0x0000ffff06067810 */ /* 0x000fc60007ffe1ff */
[----:B------:R-:W-:Y:S01]  /*0d20*/  @P3 IMAD.MOV.U32 R7, RZ, RZ, R5 ;  /* 0x000000ffff073224 */ /* 0x000fe200078e0005 */
[----:B-1----:R-:W-:Y:S06]  /*0d30*/  BRA.DIV UR8, `(.L_x_81) ;  /* 0x0000002608307947 */ /* 0x002fec000b800000 */
[----:B------:R-:W1:Y:S01]  /*0d40*/  SHFL.BFLY PT, R5, R6, 0x10, 0x1f ;  /* 0x0e001f0006057f89 */ /* 0x000e6200000e0000 */
[C---:B------:R-:W-:Y:S02]  /*0d50*/  ISETP.EQ.AND P6, PT, R31.reuse, 0x18, PT ;  /* 0x000000181f00780c */ /* 0x040fe40003fc2270 */
[----:B------:R-:W-:Y:S01]  /*0d60*/  ISETP.EQ.AND P5, PT, R31, 0x1c, PT ;  /* 0x0000001c1f00780c */ /* 0x000fe20003fa2270 */
[----:B------:R-:W2:Y:S01]  /*0d70*/  SHFL.BFLY PT, R8, R7, 0x10, 0x1f ;  /* 0x0e001f0007087f89 */ /* 0x000ea200000e0000 */
[----:B------:R-:W-:Y:S02]  /*0d80*/  P2R R23, PR, RZ, 0x40 ;  /* 0x00000040ff177803 */ /* 0x000fe40000000000 */
[----:B------:R-:W-:Y:S02]  /*0d90*/  P2R R22, PR, RZ, 0x20 ;  /* 0x00000020ff167803 */ /* 0x000fe40000000000 */
[----:B-1----:R-:W-:-:S04]  /*0da0*/  ISETP.GT.U32.AND P0, PT, R6, R5, PT ;  /* 0x000000050600720c */ /* 0x002fc80003f04070 */
[----:B--2---:R-:W-:-:S04]  /*0db0*/  ISETP.GT.U32.AND.EX P0, PT, R7, R8, PT, P0 ;  /* 0x000000080700720c */ /* 0x004fc80003f04100 */
[----:B------:R-:W-:Y:S02]  /*0dc0*/  SEL R13, R6, R5, P0 ;  /* 0x00000005060d7207 */ /* 0x000fe40000000000 */
[----:B------:R-:W-:-:S03]  /*0dd0*/  SEL R14, R7, R8, P0 ;  /* 0x00000008070e7207 */ /* 0x000fc60000000000 */
[----:B------:R-:W1:Y:S04]  /*0de0*/  SHFL.BFLY PT, R8, R13, 0x8, 0x1f ;  /* 0x0d001f000d087f89 */ /* 0x000e6800000e0000 */
[----:B------:R-:W2:Y:S01]  /*0df0*/  SHFL.BFLY PT, R5, R14, 0x8, 0x1f ;  /* 0x0d001f000e057f89 */ /* 0x000ea200000e0000 */
        /* <DEDUP_REMOVED lines=21> */
[----:B------:R-:W-:Y:S02]  /*0f50*/  SEL R9, R8, R5, P0 ;  /* 0x0000000508097207 */ /* 0x000fe40000000000 */
[----:B------:R-:W-:Y:S02]  /*0f60*/  LOP3.LUT R6, R6, 0xffff, RZ, 0xc, !PT ;  /* 0x0000ffff06067812 */ /* 0x000fe400078e0cff */
[----:B------:R-:W-:Y:S02]  /*0f70*/  ISETP.GE.AND P3, PT, R9, RZ, PT ;  /* 0x000000ff0900720c */ /* 0x000fe40003f66270 */
[-C--:B------:R-:W-:Y:S01]  /*0f80*/  ISETP.NE.AND P1, PT, R57, R6.reuse, PT ;  /* 0x000000063900720c */ /* 0x080fe20003f25270 */
[--C-:B------:R-:W-:Y:S01]  /*0f90*/  @P6 IMAD.MOV.U32 R39, RZ, RZ, R6.reuse ;  /* 0x000000ffff276224 */ /* 0x100fe200078e0006 */
[----:B------:R-:W-:Y:S01]  /*0fa0*/  ISETP.NE.AND P2, PT, R54, R6, PT ;  /* 0x000000063600720c */ /* 0x000fe20003f45270 */
[----:B------:R-:W-:Y:S01]  /*0fb0*/  @P5 IMAD.MOV.U32 R38, RZ, RZ, R6 ;  /* 0x000000ffff265224 */ /* 0x000fe200078e0006 */
[----:B------:R-:W-:-:S02]  /*0fc0*/  FSEL R4, R4, -INF , P1 ;  /* 0xff80000004047808 */ /* 0x000fc40000800000 */
[----:B------:R-:W-:Y:S02]  /*0fd0*/  ISETP.NE.AND P1, PT, R55, R6, PT ;  /* 0x000000063700720c */ /* 0x000fe40003f25270 */
[C---:B------:R-:W-:Y:S02]  /*0fe0*/  FSETP.NE.AND P0, PT, R4.reuse, -INF , PT ;  /* 0xff8000000400780b */ /* 0x040fe40003f05000 */
[----:B------:R-:W-:Y:S02]  /*0ff0*/  FSEL R3, R3, -INF , P1 ;  /* 0xff80000003037808 */ /* 0x000fe40000800000 */
[----:B------:R-:W-:Y:S02]  /*1000*/  FSEL R8, R4, -INF , P0 ;  /* 0xff80000004087808 */ /* 0x000fe40000000000 */
[----:B------:R-:W-:Y:S02]  /*1010*/  FSEL R2, R2, -INF , P2 ;  /* 0xff80000002027808 */ /* 0x000fe40001000000 */
[----:B------:R-:W-:-:S02]  /*1020*/  FSETP.GT.AND P1, PT, R3, R8, PT ;  /* 0x000000080300720b */ /* 0x000fc40003f24000 */
[----:B------:R-:W-:Y:S02]  /*1030*/  ISETP.NE.AND P4, PT, R53, R6, PT ;  /* 0x000000063500720c */ /* 0x000fe40003f85270 */
[----:B------:R-:W-:Y:S02]  /*1040*/  FSEL R5, R3, R8, P1 ;  /* 0x0000000803057208 */ /* 0x000fe40000800000 */
[----:B------:R-:W-:Y:S02]  /*1050*/  FSEL R0, R0, -INF , P4 ;  /* 0xff80000000007808 */ /* 0x000fe40002000000 */
[CC--:B------:R-:W-:Y:S02]  /*1060*/  FSETP.GT.AND P2, PT, R2.reuse, R5.reuse, PT ;  /* 0x000000050200720b */ /* 0x0c0fe40003f44000 */
[----:B------:R-:W-:Y:S02]  /*1070*/  LOP3.LUT R49, R9, 0x7fffffff, RZ, 0xc0, !PT ;  /* 0x7fffffff09317812 */ /* 0x000fe400078ec0ff */
[----:B------:R-:W-:-:S02]  /*1080*/  FSEL R7, R2, R5, P2 ;  /* 0x0000000502077208 */ /* 0x000fc40001000000 */
[----:B------:R-:W-:Y:S02]  /*1090*/  @P3 LOP3.LUT R49, RZ, R9, RZ, 0x33, !PT ;  /* 0x00000009ff313212 */ /* 0x000fe400078e33ff */
[CC--:B------:R-:W-:Y:S02]  /*10a0*/  FSETP.GT.AND P3, PT, R0.reuse, R7.reuse, PT ;  /* 0x000000070000720b */ /* 0x0c0fe40003f64000 */
[----:B------:R-:W-:Y:S02]  /*10b0*/  SEL R8, R57, 0xffffffff, P0 ;  /* 0xffffffff39087807 */ /* 0x000fe40000000000 */
[----:B------:R-:W-:Y:S02]  /*10c0*/  FSEL R7, R0, R7, P3 ;  /* 0x0000000700077208 */ /* 0x000fe40001800000 */
[----:B------:R-:W-:Y:S02]  /*10d0*/  SEL R5, R55, R8, P1 ;  /* 0x0000000837057207 */ /* 0x000fe40000800000 */
[----:B------:R-:W-:-:S02]  /*10e0*/  ISETP.GE.AND P0, PT, R7, RZ, PT ;  /* 0x000000ff0700720c */ /* 0x000fc40003f06270 */
[----:B------:R-:W-:Y:S01]  /*10f0*/  SEL R8, R54, R5, P2 ;  /* 0x0000000536087207 */ /* 0x000fe20001000000 */
[----:B------:R-:W-:Y:S01]  /*1100*/  FADD R5, -|R7|, -RZ ;  /* 0x800000ff07057221 */ /* 0x000fe20000000300 */
[----:B------:R-:W-:Y:S02]  /*1110*/  LOP3.LUT R61, RZ, R7, RZ, 0x33, !PT ;  /* 0x00000007ff3d7212 */ /* 0x000fe400078e33ff */
[----:B------:R-:W-:Y:S02]  /*1120*/  SEL R8, R53, R8, P3 ;  /* 0x0000000835087207 */ /* 0x000fe40001800000 */
[C---:B------:R-:W-:Y:S02]  /*1130*/  ISETP.EQ.AND P2, PT, R31.reuse, 0x40, PT ;  /* 0x000000401f00780c */ /* 0x040fe40003f42270 */
[----:B------:R-:W-:Y:S02]  /*1140*/  IADD3 R60, PT, PT, -R8, 0xffff, RZ ;  /* 0x0000ffff083c7810 */ /* 0x000fe40007ffe1ff */
[----:B------:R-:W-:Y:S01]  /*1150*/  ISETP.EQ.AND P1, PT, R30, 0x40, PT ;  /* 0x000000401e00780c */ /* 0x000fe20003f22270 */
[----:B------:R-:W-:Y:S01]  /*1160*/  @P0 IMAD.MOV.U32 R61, RZ, RZ, R5 ;  /* 0x000000ffff3d0224 */ /* 0x000fe200078e0005 */
[C---:B------:R-:W-:Y:S01]  /*1170*/  ISETP.EQ.AND P3, PT, R31.reuse, 0x4, PT ;  /* 0x000000041f00780c */ /* 0x040fe20003f62270 */
[----:B------:R-:W1:Y:S01]  /*1180*/  SHFL.BFLY PT, R51, R60, 0x10, 0x1f ;  /* 0x0e001f003c337f89 */ /* 0x000e6200000e0000 */
[----:B------:R-:W-:-:S02]  /*1190*/  ISETP.EQ.AND P4, PT, R31, 0x14, PT ;  /* 0x000000141f00780c */ /* 0x000fc40003f82270 */
[----:B------:R-:W-:Y:S01]  /*11a0*/  P2R R28, PR, RZ, 0x8 ;  /* 0x00000008ff1c7803 */ /* 0x000fe20000000000 */
[----:B------:R-:W2:Y:S01]  /*11b0*/  SHFL.BFLY PT, R58, R61, 0x10, 0x1f ;  /* 0x0e001f003d3a7f89 */ /* 0x000ea200000e0000 */
[----:B------:R-:W-:Y:S01]  /*11c0*/  ISETP.EQ.AND P3, PT, R31, 0x10, PT ;  /* 0x000000101f00780c */ /* 0x000fe20003f62270 */
[--C-:B------:R-:W-:Y:S01]  /*11d0*/  @P2 IMAD.MOV.U32 R33, RZ, RZ, R6.reuse ;  /* 0x000000ffff212224 */ /* 0x100fe200078e0006 */
[----:B------:R-:W-:Y:S02]  /*11e0*/  P2R R24, PR, RZ, 0x10 ;  /* 0x00000010ff187803 */ /* 0x000fe40000000000 */
[----:B------:R-:W-:Y:S01]  /*11f0*/  P2R R25, PR, RZ, 0x8 ;  /* 0x00000008ff197803 */ /* 0x000fe20000000000 */
[----:B------:R-:W-:Y:S01]  /*1200*/  @P1 IMAD.MOV.U32 R33, RZ, RZ, R49 ;  /* 0x000000ffff211224 */ /* 0x000fe200078e0031 */
[----:B------:R-:W-:Y:S02]  /*1210*/  ISETP.NE.AND P1, PT, R28, RZ, PT ;  /* 0x000000ff1c00720c */ /* 0x000fe40003f25270 */
[C---:B------:R-:W-:Y:S01]  /*1220*/  ISETP.EQ.AND P5, PT, R30.reuse, 0x38, PT ;  /* 0x000000381e00780c */ /* 0x040fe20003fa2270 */
[----:B------:R-:W-:Y:S01]  /*1230*/  @P4 IMAD.MOV.U32 R40, RZ, RZ, R6 ;  /* 0x000000ffff284224 */ /* 0x000fe200078e0006 */
[----:B------:R-:W-:-:S02]  /*1240*/  ISETP.EQ.AND P4, PT, R30, 0x34, PT ;  /* 0x000000341e00780c */ /* 0x000fc40003f82270 */
[C---:B------:R-:W-:Y:S01]  /*1250*/  ISETP.EQ.AND P6, PT, R30.reuse, 0x3c, PT ;  /* 0x0000003c1e00780c */ /* 0x040fe20003fc2270 */
[----:B------:R-:W-:Y:S01]  /*1260*/  @P3 IMAD.MOV.U32 R45, RZ, RZ, R6 ;  /* 0x000000ffff2d3224 */ /* 0x000fe200078e0006 */
[----:B------:R-:W-:Y:S02]  /*1270*/  ISETP.EQ.AND P3, PT, R30, 0x30, PT ;  /* 0x000000301e00780c */ /* 0x000fe40003f62270 */
[----:B-1----:R-:W-:-:S03]  /*1280*/  ISETP.GT.U32.AND P0, PT, R60, R51, PT ;  /* 0x000000333c00720c */ /* 0x002fc60003f04070 */
[----:B------:R-:W-:Y:S01]  /*1290*/  @P1 IMAD.MOV.U32 R48, RZ, RZ, R6 ;  /* 0x000000ffff301224 */ /* 0x000fe200078e0006 */
[----:B------:R-:W-:Y:S02]  /*12a0*/  ISETP.EQ.AND P1, PT, R30, 0x28, PT ;  /* 0x000000281e00780c */ /* 0x000fe40003f22270 */
        /* <DEDUP_REMOVED lines=21> */
[----:B------:R-:W-:-:S03]  /*1400*/  ISETP.EQ.AND P0, PT, R31, 0x8, PT ;  /* 0x000000081f00780c */ /* 0x000fc60003f02270 */
[----:B------:R1:W2:Y:S01]  /*1410*/  SHFL.BFLY PT, R58, R61, 0x1, 0x1f ;  /* 0x0c201f003d3a7f89 */ /* 0x0002a200000e0000 */
[----:B------:R-:W-:Y:S02]  /*1420*/  P2R R27, PR, RZ, 0x1 ;  /* 0x00000001ff1b7803 */ /* 0x000fe40000000000 */
[----:B------:R-:W-:Y:S02]  /*1430*/  ISETP.EQ.AND P0, PT, R31, 0xc, PT ;  /* 0x0000000c1f00780c */ /* 0x000fe40003f02270 */
        /* <DEDUP_REMOVED lines=61> */
[----:B------:R-:W-:Y:S02]  /*1810*/  @P0 IMAD.MOV.U32 R44, RZ, RZ, R49 ;  /* 0x000000ffff2c0224 */ /* 0x000fe400078e0031 */
[----:B--2---:R1:W3:Y:S05]  /*1820*/  SHFL.BFLY PT, R49, R60, 0x1, 0x1f ;  /* 0x0c201f003c317f89 */ /* 0x0042ea00000e0000 */
.L_x_120:
[----:B------:R-:W-:Y:S01]  /*1830*/  P2R R50, PR, RZ, 0x2 ;  /* 0x00000002ff327803 */ /* 0x000fe20000000000 */
[----:B------:R-:W-:Y:S01]  /*1840*/  VIADD R29, R29, 0x2 ;  /* 0x000000021d1d7836 */ /* 0x000fe20000000000 */
[----:B------:R-:W-:Y:S02]  /*1850*/  ISETP.NE.AND P1, PT, R11, RZ, PT ;  /* 0x000000ff0b00720c */ /* 0x000fe40003f25270 */
[----:B---3--:R-:W-:Y:S02]  /*1860*/  ISETP.GT.U32.AND P0, PT, R60, R49, PT ;  /* 0x000000313c00720c */ /* 0x008fe40003f04070 */
[----:B------:R-:W-:Y:S02]  /*1870*/  P2R R11, PR, RZ, 0x2 ;  /* 0x00000002ff0b7803 */ /* 0x000fe40000000000 */
[----:B------:R-:W-:Y:S02]  /*1880*/  ISETP.NE.AND P1, PT, R12, RZ, PT ;  /* 0x000000ff0c00720c */ /* 0x000fe40003f25270 */
[----:B------:R-:W-:-:S02]  /*1890*/  ISETP.GT.U32.AND.EX P0, PT, R61, R58, PT, P0 ;  /* 0x0000003a3d00720c */ /* 0x000fc40003f04100 */
[----:B------:R-:W-:Y:S02]  /*18a0*/  P2R R12, PR, RZ, 0x2 ;  /* 0x00000002ff0c7803 */ /* 0x000fe40000000000 */
[----:B------:R-:W-:Y:S02]  /*18b0*/  ISETP.NE.AND P1, PT, R13, RZ, PT ;  /* 0x000000ff0d00720c */ /* 0x000fe40003f25270 */
[----:B------:R-:W-:Y:S02]  /*18c0*/  SEL R58, R61, R58, P0 ;  /* 0x0000003a3d3a7207 */ /* 0x000fe40000000000 */
        /* <DEDUP_REMOVED lines=42> */
[----:B------:R-:W-:Y:S02]  /*1b70*/  LOP3.LUT R6, R6, 0xffff, RZ, 0xc, !PT ;  /* 0x0000ffff06067812 */ /* 0x000fe400078e0cff */
[----:B------:R-:W-:-:S03]  /*1b80*/  LOP3.LUT R49, R58, 0x7fffffff, RZ, 0xc0, !PT ;  /* 0x7fffffff3a317812 */ /* 0x000fc600078ec0ff */
        /* <DEDUP_REMOVED lines=71> */
[----:B------:R-:W-:-:S07]  /*2000*/  IMAD.U32 R5, RZ, RZ, UR4 ;  /* 0x00000004ff057e24 */ /* 0x000fce000f8e00ff */
.L_x_80:
[----:B------:R-:W-:-:S13]  /*2010*/  LOP3.LUT P0, RZ, R32, 0x1, RZ, 0xc0, !PT ;  /* 0x0000000120ff7812 */ /* 0x000fda000780c0ff */
[----:B------:R-:W-:Y:S05]  /*2020*/  @!P0 BRA `(.L_x_79) ;  /* 0x0000000400488947 */ /* 0x000fea0003800000 */
[----:B------:R-:W-:Y:S01]  /*2030*/  FSETP.NE.AND P3, PT, R4, -INF , PT ;  /* 0xff8000000400780b */ /* 0x000fe20003f65000 */
        /* <DEDUP_REMOVED lines=10> */
[C---:B------:R-:W-:Y:S01]  /*20e0*/  ISETP.GE.AND P0, PT, R4.reuse, RZ, PT ;  /* 0x000000ff0400720c */ /* 0x040fe20003f06270 */
[----:B------:R-:W-:Y:S01]  /*20f0*/  FADD R2, -|R4|, -RZ ;  /* 0x800000ff04027221 */ /* 0x000fe20000000300 */
[----:B------:R-:W-:Y:S02]  /*2100*/  SEL R0, R54, R3, P1 ;  /* 0x0000000336007207 */ /* 0x000fe40000800000 */
[----:B------:R-:W-:Y:S02]  /*2110*/  LOP3.LUT R4, RZ, R4, RZ, 0x33, !PT ;  /* 0x00000004ff047212 */ /* 0x000fe400078e33ff */
[----:B------:R-:W-:-:S04]  /*2120*/  SEL R0, R53, R0, P2 ;  /* 0x0000000035007207 */ /* 0x000fc80001000000 */
[----:B------:R-:W-:-:S03]  /*2130*/  IADD3 R0, PT, PT, -R0, 0xffff, RZ ;  /* 0x0000ffff00007810 */ /* 0x000fc60007ffe1ff */
[----:B------:R-:W-:Y:S01]  /*2140*/  @P0 IMAD.MOV.U32 R4, RZ, RZ, R2 ;  /* 0x000000ffff040224 */ /* 0x000fe200078e0002 */
[----:B------:R-:W-:Y:S06]  /*2150*/  BRA.DIV UR8, `(.L_x_83) ;  /* 0x0000002208b07947 */ /* 0x000fec000b800000 */
[----:B------:R-:W2:Y:S04]  /*2160*/  SHFL.BFLY PT, R7, R0, 0x10, 0x1f ;  /* 0x0e001f0000077f89 */ /* 0x000ea800000e0000 */
[----:B------:R-:W3:Y:S01]  /*2170*/  SHFL.BFLY PT, R3, R4, 0x10, 0x1f ;  /* 0x0e001f0004037f89 */ /* 0x000ee200000e0000 */
[----:B--2---:R-:W-:-:S04]  /*2180*/  ISETP.GT.U32.AND P0, PT, R0, R7, PT ;  /* 0x000000070000720c */ /* 0x004fc80003f04070 */
[----:B---3--:R-:W-:-:S04]  /*2190*/  ISETP.GT.U32.AND.EX P0, PT, R4, R3, PT, P0 ;  /* 0x000000030400720c */ /* 0x008fc80003f04100 */
[----:B------:R-:W-:Y:S02]  /*21a0*/  SEL R6, R0, R7, P0 ;  /* 0x0000000700067207 */ /* 0x000fe40000000000 */
[----:B------:R-:W-:-:S03]  /*21b0*/  SEL R15, R4, R3, P0 ;  /* 0x00000003040f7207 */ /* 0x000fc60000000000 */
        /* <DEDUP_REMOVED lines=18> */
[----:B------:R2:W3:Y:S04]  /*22e0*/  SHFL.BFLY PT, R0, R3, 0x1, 0x1f ;  /* 0x0c201f0003007f89 */ /* 0x0004e800000e0000 */
[----:B------:R2:W4:Y:S02]  /*22f0*/  SHFL.BFLY PT, R2, R7, 0x1, 0x1f ;  /* 0x0c201f0007027f89 */ /* 0x00052400000e0000 */
.L_x_132:
[----:B----4-:R-:W-:Y:S01]  /*2300*/  ISETP.GT.U32.AND P0, PT, R7, R2, PT ;  /* 0x000000020700720c */ /* 0x010fe20003f04070 */
[----:B------:R-:W-:-:S03]  /*2310*/  IMAD.SHL.U32 R5, R5, 0x4, RZ ;  /* 0x0000000405057824 */ /* 0x000fc600078e00ff */
[-C--:B---3--:R-:W-:Y:S02]  /*2320*/  ISETP.GT.U32.AND.EX P0, PT, R3, R0.reuse, PT, P0 ;  /* 0x000000000300720c */ /* 0x088fe40003f04100 */
[----:B------:R-:W-:Y:S02]  /*2330*/  ISETP.EQ.AND P2, PT, R5, -0x20, PT ;  /* 0xffffffe00500780c */ /* 0x000fe40003f42270 */
[----:B--2---:R-:W-:Y:S02]  /*2340*/  SEL R3, R3, R0, P0 ;  /* 0x0000000003037207 */ /* 0x004fe40000000000 */
[----:B------:R-:W-:Y:S02]  /*2350*/  ISETP.EQ.AND P1, PT, R5, -0x18, PT ;  /* 0xffffffe80500780c */ /* 0x000fe40003f22270 */
[----:B------:R-:W-:Y:S02]  /*2360*/  ISETP.GE.AND P6, PT, R3, RZ, PT ;  /* 0x000000ff0300720c */ /* 0x000fe40003fc6270 */
[----:B------:R-:W-:-:S02]  /*2370*/  ISETP.EQ.AND P5, PT, R5, -0x10, PT ;  /* 0xfffffff00500780c */ /* 0x000fc40003fa2270 */
[C---:B------:R-:W-:Y:S02]  /*2380*/  ISETP.EQ.AND P4, PT, R5.reuse, -0x8, PT ;  /* 0xfffffff80500780c */ /* 0x040fe40003f82270 */
[----:B------:R-:W-:Y:S02]  /*2390*/  ISETP.EQ.AND P3, PT, R5, RZ, PT ;  /* 0x000000ff0500720c */ /* 0x000fe40003f62270 */
[----:B------:R-:W-:Y:S02]  /*23a0*/  SEL R0, R7, R2, P0 ;  /* 0x0000000207007207 */ /* 0x000fe40000000000 */
[----:B------:R-:W-:Y:S02]  /*23b0*/  LOP3.LUT R2, R3, 0x7fffffff, RZ, 0xc0, !PT ;  /* 0x7fffffff03027812 */ /* 0x000fe400078ec0ff */
[----:B------:R-:W-:Y:S02]  /*23c0*/  LOP3.LUT R0, R0, 0xffff, RZ, 0xc, !PT ;  /* 0x0000ffff00007812 */ /* 0x000fe400078e0cff */
[----:B------:R-:W-:-:S02]  /*23d0*/  @P6 LOP3.LUT R2, RZ, R3, RZ, 0x33, !PT ;  /* 0x00000003ff026212 */ /* 0x000fc400078e33ff */
        /* <DEDUP_REMOVED lines=23> */
.L_x_79:
[----:B------:R-:W2:Y:S01]  /*2550*/  LDC R0, c[0x0][0x3a0] ;  /* 0x0000e800ff007b82 */ /* 0x000ea20000000800 */
[----:B------:R-:W-:Y:S01]  /*2560*/  BSSY.RECONVERGENT B0, `(.L_x_84) ;  /* 0x0000045000007945 */ /* 0x000fe20003800200 */
[----:B--2---:R-:W-:-:S13]  /*2570*/  ISETP.GE.AND P0, PT, R57, R0, PT ;  /* 0x000000003900720c */ /* 0x004fda0003f06270 */
[----:B------:R-:W-:Y:S05]  /*2580*/  @P0 BRA `(.L_x_85) ;  /* 0x0000000400080947 */ /* 0x000fea0003800000 */
[----:B------:R-:W-:Y:S01]  /*2590*/  IMAD.SHL.U32 R6, R57, 0x4, RZ ;  /* 0x0000000439067824 */ /* 0x000fe200078e00ff */
[----:B------:R-:W2:Y:S01]  /*25a0*/  LDC.64 R4, c[0x0][0x390] ;  /* 0x0000e400ff047b82 */ /* 0x000ea20000000a00 */
[----:B------:R-:W-:-:S03]  /*25b0*/  IMAD R7, R56, R0, R57 ;  /* 0x0000000038077224 */ /* 0x000fc600078e0239 */
[C---:B------:R-:W-:Y:S02]  /*25c0*/  ISETP.EQ.AND P1, PT, R6.reuse, -0x20, PT ;  /* 0xffffffe00600780c */ /* 0x040fe40003f22270 */
[C---:B------:R-:W-:Y:S02]  /*25d0*/  ISETP.EQ.AND P2, PT, R6.reuse, -0x1c, PT ;  /* 0xffffffe40600780c */ /* 0x040fe40003f42270 */
[C---:B------:R-:W-:Y:S02]  /*25e0*/  ISETP.EQ.AND P4, PT, R6.reuse, -0x18, PT ;  /* 0xffffffe80600780c */ /* 0x040fe40003f82270 */
[C---:B------:R-:W-:Y:S02]  /*25f0*/  ISETP.EQ.AND P0, PT, R6.reuse, -0x14, PT ;  /* 0xffffffec0600780c */ /* 0x040fe40003f02270 */
[C---:B------:R-:W-:Y:S02]  /*2600*/  ISETP.EQ.AND P3, PT, R6.reuse, -0x10, PT ;  /* 0xfffffff00600780c */ /* 0x040fe40003f62270 */
[----:B------:R-:W-:-:S02]  /*2610*/  ISETP.EQ.AND P5, PT, R6, 0x8, PT ;  /* 0x000000080600780c */ /* 0x000fc40003fa2270 */
[C---:B------:R-:W-:Y:S01]  /*2620*/  ISETP.EQ.AND P6, PT, R6.reuse, RZ, PT ;  /* 0x000000ff0600720c */ /* 0x040fe20003fc2270 */
[----:B------:R-:W-:Y:S01]  /*2630*/  @P1 IMAD.MOV.U32 R9, RZ, RZ, R48 ;  /* 0x000000ffff091224 */ /* 0x000fe200078e0030 */
[C---:B------:R-:W-:Y:S01]  /*2640*/  ISETP.EQ.AND P1, PT, R6.reuse, -0xc, PT ;  /* 0xfffffff40600780c */ /* 0x040fe20003f22270 */
[----:B------:R-:W-:Y:S01]  /*2650*/  @P2 IMAD.MOV.U32 R9, RZ, RZ, R47 ;  /* 0x000000ffff092224 */ /* 0x000fe200078e002f */
[C---:B------:R-:W-:Y:S01]  /*2660*/  ISETP.EQ.AND P2, PT, R6.reuse, -0x8, PT ;  /* 0xfffffff80600780c */ /* 0x040fe20003f42270 */
[----:B------:R-:W-:Y:S01]  /*2670*/  @P4 IMAD.MOV.U32 R9, RZ, RZ, R46 ;  /* 0x000000ffff094224 */ /* 0x000fe200078e002e */
[C---:B------:R-:W-:Y:S01]  /*2680*/  ISETP.EQ.AND P4, PT, R6.reuse, 0x4, PT ;  /* 0x000000040600780c */ /* 0x040fe20003f82270 */
[----:B------:R-:W-:Y:S01]  /*2690*/  @P0 IMAD.MOV.U32 R9, RZ, RZ, R45 ;  /* 0x000000ffff090224 */ /* 0x000fe200078e002d */
[C---:B------:R-:W-:Y:S01]  /*26a0*/  ISETP.EQ.AND P0, PT, R6.reuse, -0x4, PT ;  /* 0xfffffffc0600780c */ /* 0x040fe20003f02270 */
[----:B------:R-:W-:Y:S01]  /*26b0*/  @P3 IMAD.MOV.U32 R9, RZ, RZ, R40 ;  /* 0x000000ffff093224 */ /* 0x000fe200078e0028 */
[----:B------:R-:W-:Y:S01]  /*26c0*/  ISETP.EQ.AND P3, PT, R6, 0xc, PT ;  /* 0x0000000c0600780c */ /* 0x000fe20003f62270 */
[----:B--2---:R-:W-:Y:S01]  /*26d0*/  IMAD.WIDE R4, R7, 0x4, R4 ;  /* 0x0000000407047825 */ /* 0x004fe200078e0204 */
[----:B------:R-:W-:-:S02]  /*26e0*/  P2R R2, PR, RZ, 0x40 ;  /* 0x00000040ff027803 */ /* 0x000fc40000000000 */
[C---:B------:R-:W-:Y:S01]  /*26f0*/  ISETP.EQ.AND P6, PT, R6.reuse, 0x20, PT ;  /* 0x000000200600780c */ /* 0x040fe20003fc2270 */
[----:B------:R-:W-:Y:S01]  /*2700*/  @P1 IMAD.MOV.U32 R9, RZ, RZ, R39 ;  /* 0x000000ffff091224 */ /* 0x000fe200078e0027 */
[C---:B------:R-:W-:Y:S01]  /*2710*/  ISETP.EQ.AND P1, PT, R6.reuse, 0x10, PT ;  /* 0x000000100600780c */ /* 0x040fe20003f22270 */
[----:B------:R-:W-:Y:S01]  /*2720*/  @P2 IMAD.MOV.U32 R9, RZ, RZ, R38 ;  /* 0x000000ffff092224 */ /* 0x000fe200078e0026 */
[C---:B------:R-:W-:Y:S01]  /*2730*/  ISETP.EQ.AND P2, PT, R6.reuse, 0x18, PT ;  /* 0x000000180600780c */ /* 0x040fe20003f42270 */
[----:B------:R-:W-:Y:S01]  /*2740*/  @P4 IMAD.MOV.U32 R48, RZ, RZ, R47 ;  /* 0x000000ffff304224 */ /* 0x000fe200078e002f */
[C---:B------:R-:W-:Y:S01]  /*2750*/  ISETP.EQ.AND P4, PT, R6.reuse, 0x14, PT ;  /* 0x000000140600780c */ /* 0x040fe20003f82270 */
[----:B------:R-:W-:Y:S01]  /*2760*/  @P0 IMAD.MOV.U32 R9, RZ, RZ, R37 ;  /* 0x000000ffff090224 */ /* 0x000fe200078e0025 */
[----:B------:R-:W-:Y:S01]  /*2770*/  ISETP.EQ.AND P0, PT, R6, 0x1c, PT ;  /* 0x0000001c0600780c */ /* 0x000fe20003f02270 */
[----:B------:R-:W-:Y:S02]  /*2780*/  @P5 IMAD.MOV.U32 R48, RZ, RZ, R46 ;  /* 0x000000ffff305224 */ /* 0x000fe400078e002e */
[----:B------:R-:W-:-:S04]  /*2790*/  @P3 IMAD.MOV.U32 R48, RZ, RZ, R45 ;  /* 0x000000ffff303224 */ /* 0x000fc800078e002d */
[----:B------:R-:W-:-:S04]  /*27a0*/  @P1 IMAD.MOV.U32 R48, RZ, RZ, R40 ;  /* 0x000000ffff301224 */ /* 0x000fc800078e0028 */
[----:B------:R-:W-:Y:S02]  /*27b0*/  @P4 IMAD.MOV.U32 R48, RZ, RZ, R39 ;  /* 0x000000ffff304224 */ /* 0x000fe400078e0027 */
[----:B------:R-:W-:Y:S02]  /*27c0*/  @P2 IMAD.MOV.U32 R48, RZ, RZ, R38 ;  /* 0x000000ffff302224 */ /* 0x000fe400078e0026 */
[----:B------:R-:W-:Y:S02]  /*27d0*/  @P0 IMAD.MOV.U32 R48, RZ, RZ, R37 ;  /* 0x000000ffff300224 */ /* 0x000fe400078e0025 */
[--C-:B------:R-:W-:Y:S01]  /*27e0*/  @P6 IMAD.MOV.U32 R48, RZ, RZ, R44.reuse ;  /* 0x000000ffff306224 */ /* 0x100fe200078e002c */
[----:B------:R-:W-:Y:S02]  /*27f0*/  ISETP.NE.AND P6, PT, R2, RZ, PT ;  /* 0x000000ff0200720c */ /* 0x000fe40003fc5270 */
[----:B------:R-:W2:Y:S11]  /*2800*/  LDC.64 R2, c[0x0][0x388] ;  /* 0x0000e200ff027b82 */ /* 0x000eb60000000a00 */
[----:B------:R-:W-:Y:S01]  /*2810*/  @P6 IMAD.MOV.U32 R9, RZ, RZ, R44 ;  /* 0x000000ffff096224 */ /* 0x000fe200078e002c */
[----:B------:R-:W-:Y:S01]  /*2820*/  ISETP.EQ.AND P6, PT, R6, 0x24, PT ;  /* 0x000000240600780c */ /* 0x000fe20003fc2270 */
[----:B--2---:R-:W-:-:S12]  /*2830*/  IMAD.WIDE R2, R7, 0x4, R2 ;  /* 0x0000000407027825 */ /* 0x004fd800078e0202 */
[----:B------:R-:W-:Y:S01]  /*2840*/  @P6 IMAD.MOV.U32 R48, RZ, RZ, R43 ;  /* 0x000000ffff306224 */ /* 0x000fe200078e002b */
[----:B------:R-:W-:-:S13]  /*2850*/  ISETP.EQ.AND P6, PT, R6, 0x28, PT ;  /* 0x000000280600780c */ /* 0x000fda0003fc2270 */
[----:B------:R-:W-:Y:S01]  /*2860*/  @P6 IMAD.MOV.U32 R48, RZ, RZ, R42 ;  /* 0x000000ffff306224 */ /* 0x000fe200078e002a */
[----:B------:R-:W-:-:S13]  /*2870*/  ISETP.EQ.AND P6, PT, R6, 0x2c, PT ;  /* 0x0000002c0600780c */ /* 0x000fda0003fc2270 */
[----:B------:R-:W-:Y:S01]  /*2880*/  @P6 IMAD.MOV.U32 R48, RZ, RZ, R41 ;  /* 0x000000ffff306224 */ /* 0x000fe200078e0029 */
[----:B------:R-:W-:-:S13]  /*2890*/  ISETP.EQ.AND P6, PT, R6, 0x30, PT ;  /* 0x000000300600780c */ /* 0x000fda0003fc2270 */
[----:B------:R-:W-:Y:S01]  /*28a0*/  @P6 IMAD.MOV.U32 R48, RZ, RZ, R36 ;  /* 0x000000ffff306224 */ /* 0x000fe200078e0024 */
[----:B------:R-:W-:-:S13]  /*28b0*/  ISETP.EQ.AND P6, PT, R6, 0x4, PT ;  /* 0x000000040600780c */ /* 0x000fda0003fc2270 */
[----:B------:R-:W-:Y:S01]  /*28c0*/  @P6 IMAD.MOV.U32 R9, RZ, RZ, R43 ;  /* 0x000000ffff096224 */ /* 0x000fe200078e002b */
[C---:B------:R-:W-:Y:S01]  /*28d0*/  ISETP.EQ.AND P6, PT, R6.reuse, 0x34, PT ;  /* 0x000000340600780c */ /* 0x040fe20003fc2270 */
[----:B------:R-:W-:Y:S01]  /*28e0*/  @P5 IMAD.MOV.U32 R9, RZ, RZ, R42 ;  /* 0x000000ffff095224 */ /* 0x000fe200078e002a */
[C---:B------:R-:W-:Y:S01]  /*28f0*/  ISETP.EQ.AND P5, PT, R6.reuse, 0x38, PT ;  /* 0x000000380600780c */ /* 0x040fe20003fa2270 */
[----:B------:R-:W-:Y:S01]  /*2900*/  @P3 IMAD.MOV.U32 R9, RZ, RZ, R41 ;  /* 0x000000ffff093224 */ /* 0x000fe200078e0029 */
[----:B------:R-:W-:Y:S01]  /*2910*/  ISETP.EQ.AND P3, PT, R6, 0x3c, PT ;  /* 0x0000003c0600780c */ /* 0x000fe20003f62270 */
[----:B------:R-:W-:Y:S02]  /*2920*/  @P1 IMAD.MOV.U32 R9, RZ, RZ, R36 ;  /* 0x000000ffff091224 */ /* 0x000fe400078e0024 */
[----:B------:R-:W-:Y:S02]  /*2930*/  @P4 IMAD.MOV.U32 R9, RZ, RZ, R35 ;  /* 0x000000ffff094224 */ /* 0x000fe400078e0023 */
[----:B------:R-:W-:-:S02]  /*2940*/  @P2 IMAD.MOV.U32 R9, RZ, RZ, R34 ;  /* 0x000000ffff092224 */ /* 0x000fc400078e0022 */
[----:B------:R-:W-:Y:S02]  /*2950*/  @P0 IMAD.MOV.U32 R9, RZ, RZ, R33 ;  /* 0x000000ffff090224 */ /* 0x000fe400078e0021 */
[----:B------:R-:W-:Y:S02]  /*2960*/  @P6 IMAD.MOV.U32 R48, RZ, RZ, R35 ;  /* 0x000000ffff306224 */ /* 0x000fe400078e0023 */
[----:B------:R-:W-:Y:S02]  /*2970*/  @P5 IMAD.MOV.U32 R48, RZ, RZ, R34 ;  /* 0x000000ffff305224 */ /* 0x000fe400078e0022 */
[----:B------:R-:W-:-:S05]  /*2980*/  @P3 IMAD.MOV.U32 R48, RZ, RZ, R33 ;  /* 0x000000ffff303224 */ /* 0x000fca00078e0021 */
[----:B------:R2:W-:Y:S04]  /*2990*/  STG.E desc[UR6][R2.64], R48 ;  /* 0x0000003002007986 */ /* 0x0005e8000c101906 */
[----:B------:R2:W-:Y:S02]  /*29a0*/  STG.E desc[UR6][R4.64], R9 ;  /* 0x0000000904007986 */ /* 0x0005e4000c101906 */
.L_x_85:
[----:B------:R-:W-:Y:S05]  /*29b0*/  BSYNC.RECONVERGENT B0 ;  /* 0x0000000000007941 */ /* 0x000fea0003800200 */
.L_x_84:
[----:B------:R-:W3:Y:S01]  /*29c0*/  LDCU UR8, c[0x0][0x398] ;  /* 0x00007300ff0877ac */ /* 0x000ee20008000800 */
[----:B0-----:R-:W-:-:S05]  /*29d0*/  IMAD R56, R59, 0x20, R56 ;  /* 0x000000203b387824 */ /* 0x001fca00078e0238 */
[----:B---3--:R-:W-:-:S13]  /*29e0*/  ISETP.GE.AND P0, PT, R56, UR8, PT ;  /* 0x0000000838007c0c */ /* 0x008fda000bf06270 */
[----:B------:R-:W-:Y:S05]  /*29f0*/  @!P0 BRA `(.L_x_86) ;  /* 0xffffffd400c88947 */ /* 0x000fea000383ffff */
[----:B------:R-:W-:Y:S05]  /*2a00*/  EXIT ;  /* 0x000000000000794d */ /* 0x000fea0003800000 */
.L_x_70:
[----:B------:R-:W-:Y:S01]  /*2a10*/  BSSY B0, `(.L_x_87) ;  /* 0x0000007000007945 */ /* 0x000fe20003800000 */
[----:B------:R-:W-:Y:S02]  /*2a20*/  IMAD.MOV.U32 R51, RZ, RZ, 0x10 ;  /* 0x00000010ff337424 */ /* 0x000fe400078e00ff */
[----:B------:R-:W-:Y:S02]  /*2a30*/  IMAD.MOV.U32 R50, RZ, RZ, 0x1f ;  /* 0x0000001fff327424 */ /* 0x000fe400078e00ff */
[----:B------:R-:W-:-:S07]  /*2a40*/  IMAD.MOV.U32 R49, RZ, RZ, -0x1 ;  /* 0xffffffffff317424 */ /* 0x000fce00078e00ff */
[----:B0-----:R-:W-:Y:S05]  /*2a50*/  WARPSYNC.COLLECTIVE R49, `(.L_x_88) ;  /* 0x0000000031087348 */ /* 0x001fea0003c00000 */
[----:B------:R1:W2:Y:S02]  /*2a60*/  SHFL.BFLY P0, R49, R52, R51, R50 ;  /* 0x0c00003334317389 */ /* 0x0002a40000000032 */
[----:B012---:R-:W-:Y:S05]  /*2a70*/  ENDCOLLECTIVE ;  /* 0x000000000000791b */ /* 0x007fea0003800000 */
.L_x_88:
[----:B------:R-:W-:Y:S05]  /*2a80*/  BSYNC B0 ;  /* 0x0000000000007941 */ /* 0x000fea0003800000 */
.L_x_87:
        /* <DEDUP_REMOVED lines=8> */
.L_x_89:
        /* <DEDUP_REMOVED lines=9> */
.L_x_90:
        /* <DEDUP_REMOVED lines=10> */
.L_x_91:
        /* <DEDUP_REMOVED lines=9> */
.L_x_92:
[----:B------:R-:W-:Y:S02]  /*2cd0*/  IMAD.MOV.U32 R51, RZ, RZ, 0x10 ;  /* 0x00000010ff337424 */ /* 0x000fe400078e00ff */
[----:B------:R-:W-:Y:S02]  /*2ce0*/  IMAD.MOV.U32 R4, RZ, RZ, R49 ;  /* 0x000000ffff047224 */ /* 0x000fe400078e0031 */
[----:B------:R-:W-:-:S03]  /*2cf0*/  IMAD.MOV.U32 R49, RZ, RZ, -0x1 ;  /* 0xffffffffff317424 */ /* 0x000fc600078e00ff */
[----:B------:R-:W-:-:S04]  /*2d00*/  FSETP.GEU.AND P0, PT, R5, R4, PT ;  /* 0x000000040500720b */ /* 0x000fc80003f0e000 */
[----:B------:R-:W-:Y:S01]  /*2d10*/  FSEL R4, R4, R5, !P0 ;  /* 0x0000000504047208 */ /* 0x000fe20004000000 */
[----:B------:R-:W-:-:S04]  /*2d20*/  IMAD.MOV.U32 R5, RZ, RZ, 0x437c0000 ;  /* 0x437c0000ff057424 */ /* 0x000fc800078e00ff */
[C---:B------:R-:W-:Y:S01]  /*2d30*/  FADD R0, -R4.reuse, R0 ;  /* 0x0000000004007221 */ /* 0x040fe20000000100 */
[C---:B------:R-:W-:Y:S01]  /*2d40*/  FADD R8, -R4.reuse, R7 ;  /* 0x0000000704087221 */ /* 0x040fe20000000100 */
[C---:B------:R-:W-:Y:S01]  /*2d50*/  FADD R6, -R4.reuse, R6 ;  /* 0x0000000604067221 */ /* 0x040fe20000000100 */
[----:B------:R-:W-:Y:S01]  /*2d60*/  FADD R4, -R4, R9 ;  /* 0x0000000904047221 */ /* 0x000fe20000000100 */
[-C--:B------:R-:W-:Y:S01]  /*2d70*/  FFMA.SAT R2, R0, R3.reuse, 0.5 ;  /* 0x3f00000000027423 */ /* 0x080fe20000002003 */
[-C--:B------:R-:W-:Y:S01]  /*2d80*/  FFMA.SAT R10, R8, R3.reuse, 0.5 ;  /* 0x3f000000080a7423 */ /* 0x080fe20000002003 */
[----:B------:R-:W-:Y:S02]  /*2d90*/  FFMA.SAT R12, R6, R3, 0.5 ;  /* 0x3f000000060c7423 */ /* 0x000fe40000002003 */
[-C--:B------:R-:W-:Y:S01]  /*2da0*/  FFMA.RM R2, R2, R5.reuse, 12582913 ;  /* 0x4b40000102027423 */ /* 0x080fe20000004005 */
[-C--:B------:R-:W-:Y:S01]  /*2db0*/  FFMA.RM R10, R10, R5.reuse, 12582913 ;  /* 0x4b4000010a0a7423 */ /* 0x080fe20000004005 */
[----:B------:R-:W-:-:S02]  /*2dc0*/  FFMA.RM R12, R12, R5, 12582913 ;  /* 0x4b4000010c0c7423 */ /* 0x000fc40000004005 */
[----:B------:R-:W-:Y:S01]  /*2dd0*/  FADD R7, R2, -12583039 ;  /* 0xcb40007f02077421 */ /* 0x000fe20000000000 */
[----:B------:R-:W-:Y:S01]  /*2de0*/  FADD R11, R10, -12583039 ;  /* 0xcb40007f0a0b7421 */ /* 0x000fe20000000000 */
[----:B------:R-:W-:Y:S02]  /*2df0*/  IMAD.SHL.U32 R2, R2, 0x800000, RZ ;  /* 0x0080000002027824 */ /* 0x000fe400078e00ff */
[----:B------:R-:W-:Y:S01]  /*2e00*/  FFMA R7, R0, 1.4426950216293334961, -R7 ;  /* 0x3fb8aa3b00077823 */ /* 0x000fe20000000807 */
[----:B------:R-:W-:-:S03]  /*2e10*/  FFMA R11, R8, 1.4426950216293334961, -R11 ;  /* 0x3fb8aa3b080b7823 */ /* 0x000fc6000000080b */
[----:B------:R-:W-:Y:S01]  /*2e20*/  FFMA R7, R0, 1.925963033500011079e-08, R7 ;  /* 0x32a5706000077823 */ /* 0x000fe20000000007 */
[----:B------:R-:W-:Y:S01]  /*2e30*/  FFMA.SAT R0, R4, R3, 0.5 ;  /* 0x3f00000004007423 */ /* 0x000fe20000002003 */
[----:B------:R-:W-:Y:S01]  /*2e40*/  FFMA R11, R8, 1.925963033500011079e-08, R11 ;  /* 0x32a57060080b7823 */ /* 0x000fe2000000000b */
[----:B------:R-:W-:Y:S02]  /*2e50*/  FADD R3, R12, -12583039 ;  /* 0xcb40007f0c037421 */ /* 0x000fe40000000000 */
[----:B------:R-:W-:Y:S01]  /*2e60*/  FFMA.RM R8, R0, R5, 12582913 ;  /* 0x4b40000100087423 */ /* 0x000fe20000004005 */
[----:B------:R-:W0:Y:S01]  /*2e70*/  MUFU.EX2 R7, R7 ;  /* 0x0000000700077308 */ /* 0x000e220000000800 */
[----:B------:R-:W-:Y:S02]  /*2e80*/  FFMA R3, R6, 1.4426950216293334961, -R3 ;  /* 0x3fb8aa3b06037823 */ /* 0x000fe40000000803 */
[C---:B------:R-:W-:Y:S01]  /*2e90*/  FADD R5, R8.reuse, -12583039 ;  /* 0xcb40007f08057421 */ /* 0x040fe20000000000 */
[----:B------:R-:W-:-:S02]  /*2ea0*/  IMAD.SHL.U32 R8, R8, 0x800000, RZ ;  /* 0x0080000008087824 */ /* 0x000fc400078e00ff */
[----:B------:R-:W-:Y:S01]  /*2eb0*/  FFMA R6, R6, 1.925963033500011079e-08, R3 ;  /* 0x32a5706006067823 */ /* 0x000fe20000000003 */
[----:B------:R-:W-:Y:S02]  /*2ec0*/  IMAD.SHL.U32 R3, R10, 0x800000, RZ ;  /* 0x008000000a037824 */ /* 0x000fe400078e00ff */
[C---:B------:R-:W-:Y:S01]  /*2ed0*/  FFMA R5, R4.reuse, 1.4426950216293334961, -R5 ;  /* 0x3fb8aa3b04057823 */ /* 0x040fe20000000805 */
[----:B------:R-:W1:Y:S03]  /*2ee0*/  MUFU.EX2 R0, R11 ;  /* 0x0000000b00007308 */ /* 0x000e660000000800 */
[----:B------:R-:W-:-:S05]  /*2ef0*/  FFMA R4, R4, 1.925963033500011079e-08, R5 ;  /* 0x32a5706004047823 */ /* 0x000fca0000000005 */
[----:B------:R-:W2:Y:S01]  /*2f00*/  MUFU.EX2 R9, R6 ;  /* 0x0000000600097308 */ /* 0x000ea20000000800 */
[----:B0-----:R-:W-:Y:S01]  /*2f10*/  FMUL R5, R2, R7 ;  /* 0x0000000702057220 */ /* 0x001fe20000400000 */
[----:B------:R-:W-:-:S06]  /*2f20*/  IMAD.SHL.U32 R2, R12, 0x800000, RZ ;  /* 0x008000000c027824 */ /* 0x000fcc00078e00ff */
[----:B------:R-:W0:Y:S01]  /*2f30*/  MUFU.EX2 R13, R4 ;  /* 0x00000004000d7308 */ /* 0x000e220000000800 */
[----:B-1----:R-:W-:Y:S01]  /*2f40*/  FMUL R3, R3, R0 ;  /* 0x0000000003037220 */ /* 0x002fe20000400000 */
[----:B------:R-:W-:-:S04]  /*2f50*/  FADD R0, RZ, R5 ;  /* 0x00000005ff007221 */ /* 0x000fc80000000000 */
[----:B------:R-:W-:Y:S01]  /*2f60*/  FADD R7, R0, R3 ;  /* 0x0000000300077221 */ /* 0x000fe20000000000 */
[----:B--2---:R-:W-:-:S04]  /*2f70*/  FMUL R2, R2, R9 ;  /* 0x0000000902027220 */ /* 0x004fc80000400000 */
[----:B------:R-:W-:Y:S01]  /*2f80*/  FADD R7, R7, R2 ;  /* 0x0000000207077221 */ /* 0x000fe20000000000 */
[----:B0-----:R-:W-:-:S04]  /*2f90*/  FMUL R0, R8, R13 ;  /* 0x0000000d08007220 */ /* 0x001fc80000400000 */
[----:B------:R-:W-:-:S07]  /*2fa0*/  FADD R52, R7, R0 ;  /* 0x0000000007347221 */ /* 0x000fce0000000000 */
[----:B------:R-:W-:Y:S05]  /*2fb0*/  WARPSYNC.COLLECTIVE R49, `(.L_x_93) ;  /* 0x0000000031087348 */ /* 0x000fea0003c00000 */
[----:B------:R0:W1:Y:S02]  /*2fc0*/  SHFL.BFLY P0, R49, R52, R51, R50 ;  /* 0x0c00003334317389 */ /* 0x0000640000000032 */
[----:B01----:R-:W-:Y:S05]  /*2fd0*/  ENDCOLLECTIVE ;  /* 0x000000000000791b */ /* 0x003fea0003800000 */
.L_x_93:
        /* <DEDUP_REMOVED lines=8> */
.L_x_94:
        /* <DEDUP_REMOVED lines=8> */
.L_x_95:
        /* <DEDUP_REMOVED lines=8> */
.L_x_96:
        /* <DEDUP_REMOVED lines=8> */
.L_x_97:
[----:B------:R-:W-:Y:S01]  /*31e0*/  IMAD.MOV.U32 R11, RZ, RZ, R49 ;  /* 0x000000ffff0b7224 */ /* 0x000fe200078e0031 */
[----:B------:R-:W-:Y:S06]  /*31f0*/  BRA `(.L_x_98) ;  /* 0xffffffd400407947 */ /* 0x000fec000383ffff */
.L_x_81:
[----:B------:R-:W-:Y:S01]  /*3200*/  BSSY B0, `(.L_x_99) ;  /* 0x0000008000007945 */ /* 0x000fe20003800000 */
[----:B------:R-:W-:Y:S02]  /*3210*/  IMAD.MOV.U32 R52, RZ, RZ, R7 ;  /* 0x000000ffff347224 */ /* 0x000fe400078e0007 */
[----:B------:R-:W-:Y:S02]  /*3220*/  IMAD.MOV.U32 R51, RZ, RZ, 0x10 ;  /* 0x00000010ff337424 */ /* 0x000fe400078e00ff */
[----:B------:R-:W-:Y:S02]  /*3230*/  IMAD.MOV.U32 R50, RZ, RZ, 0x1f ;  /* 0x0000001fff327424 */ /* 0x000fe400078e00ff */
[----:B------:R-:W-:-:S07]  /*3240*/  IMAD.MOV.U32 R49, RZ, RZ, -0x1 ;  /* 0xffffffffff317424 */ /* 0x000fce00078e00ff */
[----:B0-----:R-:W-:Y:S05]  /*3250*/  WARPSYNC.COLLECTIVE R49, `(.L_x_100) ;  /* 0x0000000031087348 */ /* 0x001fea0003c00000 */
[----:B------:R1:W2:Y:S02]  /*3260*/  SHFL.BFLY P0, R49, R52, R51, R50 ;  /* 0x0c00003334317389 */ /* 0x0002a40000000032 */
[----:B012---:R-:W-:Y:S05]  /*3270*/  ENDCOLLECTIVE ;  /* 0x000000000000791b */ /* 0x007fea0003800000 */
.L_x_100:
[----:B------:R-:W-:Y:S05]  /*3280*/  BSYNC B0 ;  /* 0x0000000000007941 */ /* 0x000fea0003800000 */
.L_x_99:
        /* <DEDUP_REMOVED lines=14> */
.L_x_101:
        /* <DEDUP_REMOVED lines=19> */
.L_x_102:
[----:B------:R-:W-:Y:S02]  /*34a0*/  IMAD.MOV.U32 R52, RZ, RZ, R13 ;  /* 0x000000ffff347224 */ /* 0x000fe400078e000d */
[----:B------:R-:W-:Y:S02]  /*34b0*/  IMAD.MOV.U32 R5, RZ, RZ, R49 ;  /* 0x000000ffff057224 */ /* 0x000fe400078e0031 */
[----:B------:R-:W-:-:S07]  /*34c0*/  IMAD.MOV.U32 R49, RZ, RZ, -0x1 ;  /* 0xffffffffff317424 */ /* 0x000fce00078e00ff */
[----:B------:R-:W-:Y:S05]  /*34d0*/  WARPSYNC.COLLECTIVE R49, `(.L_x_103) ;  /* 0x0000000031087348 */ /* 0x000fea0003c00000 */
[----:B------:R0:W1:Y:S02]  /*34e0*/  SHFL.BFLY P0, R49, R52, R51, R50 ;  /* 0x0c00003334317389 */ /* 0x0000640000000032 */
[----:B01----:R-:W-:Y:S05]  /*34f0*/  ENDCOLLECTIVE ;  /* 0x000000000000791b */ /* 0x003fea0003800000 */
.L_x_103:
        /* <DEDUP_REMOVED lines=11> */
.L_x_104:
[----:B------:R-:W-:Y:S02]  /*35b0*/  IMAD.MOV.U32 R52, RZ, RZ, R11 ;  /* 0x000000ffff347224 */ /* 0x000fe400078e000b */
[----:B------:R-:W-:Y:S02]  /*35c0*/  IMAD.MOV.U32 R5, RZ, RZ, R49 ;  /* 0x000000ffff057224 */ /* 0x000fe400078e0031 */
[----:B------:R-:W-:-:S07]  /*35d0*/  IMAD.MOV.U32 R49, RZ, RZ, -0x1 ;  /* 0xffffffffff317424 */ /* 0x000fce00078e00ff */
[----:B------:R-:W-:Y:S05]  /*35e0*/  WARPSYNC.COLLECTIVE R49, `(.L_x_105) ;  /* 0x0000000031087348 */ /* 0x000fea0003c00000 */
[----:B------:R0:W1:Y:S02]  /*35f0*/  SHFL.BFLY P0, R49, R52, R51, R50 ;  /* 0x0c00003334317389 */ /* 0x0000640000000032 */
[----:B01----:R-:W-:Y:S05]  /*3600*/  ENDCOLLECTIVE ;  /* 0x000000000000791b */ /* 0x003fea0003800000 */
.L_x_105:
        /* <DEDUP_REMOVED lines=11> */
.L_x_106:
[----:B------:R-:W-:Y:S02]  /*36c0*/  IMAD.MOV.U32 R52, RZ, RZ, R9 ;  /* 0x000000ffff347224 */ /* 0x000fe400078e0009 */
[----:B------:R-:W-:Y:S02]  /*36d0*/  IMAD.MOV.U32 R5, RZ, RZ, R49 ;  /* 0x000000ffff057224 */ /* 0x000fe400078e0031 */
[----:B------:R-:W-:-:S07]  /*36e0*/  IMAD.MOV.U32 R49, RZ, RZ, -0x1 ;  /* 0xffffffffff317424 */ /* 0x000fce00078e00ff */
[----:B------:R-:W-:Y:S05]  /*36f0*/  WARPSYNC.COLLECTIVE R49, `(.L_x_107) ;  /* 0x0000000031087348 */ /* 0x000fea0003c00000 */
[----:B------:R0:W1:Y:S02]  /*3700*/  SHFL.BFLY P0, R49, R52, R51, R50 ;  /* 0x0c00003334317389 */ /* 0x0000640000000032 */
[----:B01----:R-:W-:Y:S05]  /*3710*/  ENDCOLLECTIVE ;  /* 0x000000000000791b */ /* 0x003fea0003800000 */
.L_x_107:
        /* <DEDUP_REMOVED lines=11> */
.L_x_108:
[----:B------:R-:W-:Y:S02]  /*37d0*/  IMAD.MOV.U32 R52, RZ, RZ, R7 ;  /* 0x000000ffff347224 */ /* 0x000fe400078e0007 */
[----:B------:R-:W-:Y:S02]  /*37e0*/  IMAD.MOV.U32 R5, RZ, RZ, R49 ;  /* 0x000000ffff057224 */ /* 0x000fe400078e0031 */
[----:B------:R-:W-:-:S07]  /*37f0*/  IMAD.MOV.U32 R49, RZ, RZ, -0x1 ;  /* 0xffffffffff317424 */ /* 0x000fce00078e00ff */
[----:B------:R-:W-:Y:S05]  /*3800*/  WARPSYNC.COLLECTIVE R49, `(.L_x_109) ;  /* 0x0000000031087348 */ /* 0x000fea0003c00000 */
[----:B------:R0:W1:Y:S02]  /*3810*/  SHFL.BFLY P0, R49, R52, R51, R50 ;  /* 0x0c00003334317389 */ /* 0x0000640000000032 */
[----:B01----:R-:W-:Y:S05]  /*3820*/  ENDCOLLECTIVE ;  /* 0x000000000000791b */ /* 0x003fea0003800000 */
.L_x_109:
        /* <DEDUP_REMOVED lines=107> */
[----:B------:R-:W-:Y:S01]  /*3ee0*/  IMAD.MOV.U32 R49, RZ, RZ, -0x1 ;  /* 0xffffffffff317424 */ /* 0x000fe200078e00ff */
[----:B------:R-:W-:Y:S01]  /*3ef0*/  IADD3 R60, PT, PT, -R50, 0xffff, RZ ;  /* 0x0000ffff323c7810 */ /* 0x000fe20007ffe1ff */
[----:B------:R-:W-:-:S08]  /*3f00*/  IMAD.MOV.U32 R50, RZ, RZ, 0x1f ;  /* 0x0000001fff327424 */ /* 0x000fd000078e00ff */
[----:B------:R-:W-:Y:S02]  /*3f10*/  @P0 IMAD.MOV.U32 R61, RZ, RZ, R51 ;  /* 0x000000ffff3d0224 */ /* 0x000fe400078e0033 */
[----:B------:R-:W-:Y:S02]  /*3f20*/  IMAD.MOV.U32 R51, RZ, RZ, 0x10 ;  /* 0x00000010ff337424 */ /* 0x000fe400078e00ff */
[----:B------:R-:W-:-:S07]  /*3f30*/  IMAD.MOV.U32 R52, RZ, RZ, R61 ;  /* 0x000000ffff347224 */ /* 0x000fce00078e003d */
[----:B------:R-:W-:Y:S05]  /*3f40*/  WARPSYNC.COLLECTIVE R49, `(.L_x_110) ;  /* 0x0000000031087348 */ /* 0x000fea0003c00000 */
[----:B------:R0:W1:Y:S02]  /*3f50*/  SHFL.BFLY P0, R49, R52, R51, R50 ;  /* 0x0c00003334317389 */ /* 0x0000640000000032 */
[----:B01----:R-:W-:Y:S05]  /*3f60*/  ENDCOLLECTIVE ;  /* 0x000000000000791b */ /* 0x003fea0003800000 */
.L_x_110:
[----:B------:R-:W-:Y:S02]  /*3f70*/  IMAD.MOV.U32 R52, RZ, RZ, R60 ;  /* 0x000000ffff347224 */ /* 0x000fe400078e003c */
[----:B------:R-:W-:Y:S02]  /*3f80*/  IMAD.MOV.U32 R58, RZ, RZ, R49 ;  /* 0x000000ffff3a7224 */ /* 0x000fe400078e0031 */
[----:B------:R-:W-:-:S07]  /*3f90*/  IMAD.MOV.U32 R49, RZ, RZ, -0x1 ;  /* 0xffffffffff317424 */ /* 0x000fce00078e00ff */
[----:B------:R-:W-:Y:S05]  /*3fa0*/  WARPSYNC.COLLECTIVE R49, `(.L_x_111) ;  /* 0x0000000031087348 */ /* 0x000fea0003c00000 */
[----:B------:R0:W1:Y:S02]  /*3fb0*/  SHFL.BFLY P0, R49, R52, R51, R50 ;  /* 0x0c00003334317389 */ /* 0x0000640000000032 */
[----:B01----:R-:W-:Y:S05]  /*3fc0*/  ENDCOLLECTIVE ;  /* 0x000000000000791b */ /* 0x003fea0003800000 */
.L_x_111:
[----:B------:R-:W-:Y:S02]  /*3fd0*/  IMAD.MOV.U32 R51, RZ, RZ, R49 ;  /* 0x000000ffff337224 */ /* 0x000fe400078e0031 */
[----:B------:R-:W-:-:S03]  /*3fe0*/  IMAD.MOV.U32 R49, RZ, RZ, -0x1 ;  /* 0xffffffffff317424 */ /* 0x000fc600078e00ff */
[----:B------:R-:W-:-:S04]  /*3ff0*/  ISETP.GT.U32.AND P0, PT, R60, R51, PT ;  /* 0x000000333c00720c */ /* 0x000fc80003f04070 */
[----:B------:R-:W-:-:S04]  /*4000*/  ISETP.GT.U32.AND.EX P0, PT, R61, R58, PT, P0 ;  /* 0x0000003a3d00720c */ /* 0x000fc80003f04100 */
[----:B------:R-:W-:Y:S02]  /*4010*/  SEL R58, R61, R58, P0 ;  /* 0x0000003a3d3a7207 */ /* 0x000fe40000000000 */
[----:B------:R-:W-:Y:S01]  /*4020*/  SEL R60, R60, R51, P0 ;  /* 0x000000333c3c7207 */ /* 0x000fe20000000000 */
[----:B------:R-:W-:Y:S02]  /*4030*/  IMAD.MOV.U32 R51, RZ, RZ, 0x8 ;  /* 0x00000008ff337424 */ /* 0x000fe400078e00ff */
[----:B------:R-:W-:-:S07]  /*4040*/  IMAD.MOV.U32 R52, RZ, RZ, R58 ;  /* 0x000000ffff347224 */ /* 0x000fce00078e003a */
[----:B------:R-:W-:Y:S05]  /*4050*/  WARPSYNC.COLLECTIVE R49, `(.L_x_112) ;  /* 0x0000000031087348 */ /* 0x000fea0003c00000 */
[----:B------:R0:W1:Y:S02]  /*4060*/  SHFL.BFLY P0, R49, R52, R51, R50 ;  /* 0x0c00003334317389 */ /* 0x0000640000000032 */
[----:B01----:R-:W-:Y:S05]  /*4070*/  ENDCOLLECTIVE ;  /* 0x000000000000791b */ /* 0x003fea0003800000 */
.L_x_112:
[----:B------:R-:W-:Y:S02]  /*4080*/  IMAD.MOV.U32 R52, RZ, RZ, R60 ;  /* 0x000000ffff347224 */ /* 0x000fe400078e003c */
[----:B------:R-:W-:Y:S02]  /*4090*/  IMAD.MOV.U32 R61, RZ, RZ, R49 ;  /* 0x000000ffff3d7224 */ /* 0x000fe400078e0031 */
[----:B------:R-:W-:-:S07]  /*40a0*/  IMAD.MOV.U32 R49, RZ, RZ, -0x1 ;  /* 0xffffffffff317424 */ /* 0x000fce00078e00ff */
[----:B------:R-:W-:Y:S05]  /*40b0*/  WARPSYNC.COLLECTIVE R49, `(.L_x_113) ;  /* 0x0000000031087348 */ /* 0x000fea0003c00000 */
[----:B------:R0:W1:Y:S02]  /*40c0*/  SHFL.BFLY P0, R49, R52, R51, R50 ;  /* 0x0c00003334317389 */ /* 0x0000640000000032 */
[----:B01----:R-:W-:Y:S05]  /*40d0*/  ENDCOLLECTIVE ;  /* 0x000000000000791b */ /* 0x003fea0003800000 */
.L_x_113:
        /* <DEDUP_REMOVED lines=11> */
.L_x_114:
[----:B------:R-:W-:Y:S02]  /*4190*/  IMAD.MOV.U32 R52, RZ, RZ, R60 ;  /* 0x000000ffff347224 */ /* 0x000fe400078e003c */
[----:B------:R-:W-:Y:S02]  /*41a0*/  IMAD.MOV.U32 R58, RZ, RZ, R49 ;  /* 0x000000ffff3a7224 */ /* 0x000fe400078e0031 */
[----:B------:R-:W-:-:S07]  /*41b0*/  IMAD.MOV.U32 R49, RZ, RZ, -0x1 ;  /* 0xffffffffff317424 */ /* 0x000fce00078e00ff */
[----:B------:R-:W-:Y:S05]  /*41c0*/  WARPSYNC.COLLECTIVE R49, `(.L_x_115) ;  /* 0x0000000031087348 */ /* 0x000fea0003c00000 */
[----:B------:R0:W1:Y:S02]  /*41d0*/  SHFL.BFLY P0, R49, R52, R51, R50 ;  /* 0x0c00003334317389 */ /* 0x0000640000000032 */
[----:B01----:R-:W-:Y:S05]  /*41e0*/  ENDCOLLECTIVE ;  /* 0x000000000000791b */ /* 0x003fea0003800000 */
.L_x_115:
        /* <DEDUP_REMOVED lines=11> */
.L_x_116:
[----:B------:R-:W-:Y:S02]  /*42a0*/  IMAD.MOV.U32 R52, RZ, RZ, R60 ;  /* 0x000000ffff347224 */ /* 0x000fe400078e003c */
[----:B------:R-:W-:Y:S02]  /*42b0*/  IMAD.MOV.U32 R61, RZ, RZ, R49 ;  /* 0x000000ffff3d7224 */ /* 0x000fe400078e0031 */
[----:B------:R-:W-:-:S07]  /*42c0*/  IMAD.MOV.U32 R49, RZ, RZ, -0x1 ;  /* 0xffffffffff317424 */ /* 0x000fce00078e00ff */
[----:B------:R-:W-:Y:S05]  /*42d0*/  WARPSYNC.COLLECTIVE R49, `(.L_x_117) ;  /* 0x0000000031087348 */ /* 0x000fea0003c00000 */
[----:B------:R0:W1:Y:S02]  /*42e0*/  SHFL.BFLY P0, R49, R52, R51, R50 ;  /* 0x0c00003334317389 */ /* 0x0000640000000032 */
[----:B01----:R-:W-:Y:S05]  /*42f0*/  ENDCOLLECTIVE ;  /* 0x000000000000791b */ /* 0x003fea0003800000 */
.L_x_117:
        /* <DEDUP_REMOVED lines=11> */
.L_x_118:
[----:B------:R-:W-:Y:S02]  /*43b0*/  IMAD.MOV.U32 R52, RZ, RZ, R60 ;  /* 0x000000ffff347224 */ /* 0x000fe400078e003c */
[----:B------:R-:W-:Y:S02]  /*43c0*/  IMAD.MOV.U32 R58, RZ, RZ, R49 ;  /* 0x000000ffff3a7224 */ /* 0x000fe400078e0031 */
[----:B------:R-:W-:-:S07]  /*43d0*/  IMAD.MOV.U32 R49, RZ, RZ, -0x1 ;  /* 0xffffffffff317424 */ /* 0x000fce00078e00ff */
[----:B------:R-:W-:Y:S05]  /*43e0*/  WARPSYNC.COLLECTIVE R49, `(.L_x_119) ;  /* 0x0000000031087348 */ /* 0x000fea0003c00000 */
[----:B------:R0:W1:Y:S02]  /*43f0*/  SHFL.BFLY P0, R49, R52, R51, R50 ;  /* 0x0c00003334317389 */ /* 0x0000640000000032 */
[----:B01----:R-:W-:Y:S05]  /*4400*/  ENDCOLLECTIVE ;  /* 0x000000000000791b */ /* 0x003fea0003800000 */
.L_x_119:
[----:B------:R-:W-:Y:S05]  /*4410*/  BRA `(.L_x_120) ;  /* 0xffffffd400047947 */ /* 0x000fea000383ffff */
.L_x_83:
[----:B------:R-:W-:Y:S01]  /*4420*/  BSSY B0, `(.L_x_121) ;  /* 0x0000008000007945 */ /* 0x000fe20003800000 */
[----:B------:R-:W-:Y:S02]  /*4430*/  IMAD.MOV.U32 R52, RZ, RZ, R4 ;  /* 0x000000ffff347224 */ /* 0x000fe400078e0004 */
[----:B------:R-:W-:Y:S02]  /*4440*/  IMAD.MOV.U32 R51, RZ, RZ, 0x10 ;  /* 0x00000010ff337424 */ /* 0x000fe400078e00ff */
[----:B------:R-:W-:Y:S02]  /*4450*/  IMAD.MOV.U32 R50, RZ, RZ, 0x1f ;  /* 0x0000001fff327424 */ /* 0x000fe400078e00ff */
[----:B------:R-:W-:-:S07]  /*4460*/  IMAD.MOV.U32 R49, RZ, RZ, -0x1 ;  /* 0xffffffffff317424 */ /* 0x000fce00078e00ff */
[----:B01----:R-:W-:Y:S05]  /*4470*/  WARPSYNC.COLLECTIVE R49, `(.L_x_122) ;  /* 0x0000000031087348 */ /* 0x003fea0003c00000 */
[----:B------:R2:W3:Y:S02]  /*4480*/  SHFL.BFLY P0, R49, R52, R51, R50 ;  /* 0x0c00003334317389 */ /* 0x0004e40000000032 */
[----:B0123--:R-:W-:Y:S05]  /*4490*/  ENDCOLLECTIVE ;  /* 0x000000000000791b */ /* 0x00ffea0003800000 */
.L_x_122:
[----:B------:R-:W-:Y:S05]  /*44a0*/  BSYNC B0 ;  /* 0x0000000000007941 */ /* 0x000fea0003800000 */
.L_x_121:
        /* <DEDUP_REMOVED lines=8> */
.L_x_123:
        /* <DEDUP_REMOVED lines=11> */
.L_x_124:
[----:B------:R-:W-:Y:S02]  /*45e0*/  IMAD.MOV.U32 R52, RZ, RZ, R6 ;  /* 0x000000ffff347224 */ /* 0x000fe400078e0006 */
[----:B------:R-:W-:Y:S02]  /*45f0*/  IMAD.MOV.U32 R2, RZ, RZ, R49 ;  /* 0x000000ffff027224 */ /* 0x000fe400078e0031 */
[----:B------:R-:W-:-:S07]  /*4600*/  IMAD.MOV.U32 R49, RZ, RZ, -0x1 ;  /* 0xffffffffff317424 */ /* 0x000fce00078e00ff */
[----:B------:R-:W-:Y:S05]  /*4610*/  WARPSYNC.COLLECTIVE R49, `(.L_x_125) ;  /* 0x0000000031087348 */ /* 0x000fea0003c00000 */
[----:B------:R0:W1:Y:S02]  /*4620*/  SHFL.BFLY P0, R49, R52, R51, R50 ;  /* 0x0c00003334317389 */ /* 0x0000640000000032 */
[----:B01----:R-:W-:Y:S05]  /*4630*/  ENDCOLLECTIVE ;  /* 0x000000000000791b */ /* 0x003fea0003800000 */
.L_x_125:
        /* <DEDUP_REMOVED lines=11> */
.L_x_126:
[----:B------:R-:W-:Y:S02]  /*46f0*/  IMAD.MOV.U32 R52, RZ, RZ, R7 ;  /* 0x000000ffff347224 */ /* 0x000fe400078e0007 */
[----:B------:R-:W-:Y:S02]  /*4700*/  IMAD.MOV.U32 R0, RZ, RZ, R49 ;  /* 0x000000ffff007224 */ /* 0x000fe400078e0031 */
[----:B------:R-:W-:-:S07]  /*4710*/  IMAD.MOV.U32 R49, RZ, RZ, -0x1 ;  /* 0xffffffffff317424 */ /* 0x000fce00078e00ff */
[----:B------:R-:W-:Y:S05]  /*4720*/  WARPSYNC.COLLECTIVE R49, `(.L_x_127) ;  /* 0x0000000031087348 */ /* 0x000fea0003c00000 */
[----:B------:R0:W1:Y:S02]  /*4730*/  SHFL.BFLY P0, R49, R52, R51, R50 ;  /* 0x0c00003334317389 */ /* 0x0000640000000032 */
[----:B01----:R-:W-:Y:S05]  /*4740*/  ENDCOLLECTIVE ;  /* 0x000000000000791b */ /* 0x003fea0003800000 */
.L_x_127:
        /* <DEDUP_REMOVED lines=11> */
.L_x_128:
[----:B------:R-:W-:Y:S02]  /*4800*/  IMAD.MOV.U32 R52, RZ, RZ, R9 ;  /* 0x000000ffff347224 */ /* 0x000fe400078e0009 */
[----:B------:R-:W-:Y:S02]  /*4810*/  IMAD.MOV.U32 R0, RZ, RZ, R49 ;  /* 0x000000ffff007224 */ /* 0x000fe400078e0031 */
[----:B------:R-:W-:-:S07]  /*4820*/  IMAD.MOV.U32 R49, RZ, RZ, -0x1 ;  /* 0xffffffffff317424 */ /* 0x000fce00078e00ff */
[----:B------:R-:W-:Y:S05]  /*4830*/  WARPSYNC.COLLECTIVE R49, `(.L_x_129) ;  /* 0x0000000031087348 */ /* 0x000fea0003c00000 */
[----:B------:R0:W1:Y:S02]  /*4840*/  SHFL.BFLY P0, R49, R52, R51, R50 ;  /* 0x0c00003334317389 */ /* 0x0000640000000032 */
[----:B01----:R-:W-:Y:S05]  /*4850*/  ENDCOLLECTIVE ;  /* 0x000000000000791b */ /* 0x003fea0003800000 */
.L_x_129:
        /* <DEDUP_REMOVED lines=11> */
.L_x_130:
[----:B------:R-:W-:Y:S02]  /*4910*/  IMAD.MOV.U32 R52, RZ, RZ, R7 ;  /* 0x000000ffff347224 */ /* 0x000fe400078e0007 */
[----:B------:R-:W-:Y:S02]  /*4920*/  IMAD.MOV.U32 R0, RZ, RZ, R49 ;  /* 0x000000ffff007224 */ /* 0x000fe400078e0031 */
[----:B------:R-:W-:-:S07]  /*4930*/  IMAD.MOV.U32 R49, RZ, RZ, -0x1 ;  /* 0xffffffffff317424 */ /* 0x000fce00078e00ff */
[----:B------:R-:W-:Y:S05]  /*4940*/  WARPSYNC.COLLECTIVE R49, `(.L_x_131) ;  /* 0x0000000031087348 */ /* 0x000fea0003c00000 */
[----:B------:R0:W1:Y:S02]  /*4950*/  SHFL.BFLY P0, R49, R52, R51, R50 ;  /* 0x0c00003334317389 */ /* 0x0000640000000032 */
[----:B01----:R-:W-:Y:S05]  /*4960*/  ENDCOLLECTIVE ;  /* 0x000000000000791b */ /* 0x003fea0003800000 */
.L_x_131:
[----:B------:R-:W-:Y:S01]  /*4970*/  IMAD.MOV.U32 R2, RZ, RZ, R49 ;  /* 0x000000ffff027224 */ /* 0x000fe200078e0031 */
[----:B------:R-:W-:Y:S06]  /*4980*/  BRA `(.L_x_132) ;  /* 0xffffffd8005c7947 */ /* 0x000fec000383ffff */
        .weak           $__internal_1_$__cuda_sm3x_div_rn_noftz_f32_slowpath
        .type           $__internal_1_$__cuda_sm3x_div_rn_noftz_f32_slowpath,@function
        .size           $__internal_1_$__cuda_sm3x_div_rn_noftz_f32_slowpath,(.L_x_146 - $__internal_1_$__cuda_sm3x_div_rn_noftz_f32_slowpath)
$__internal_1_$__cuda_sm3x_div_rn_noftz_f32_slowpath:
[--C-:B------:R-:W-:Y:S01]  /*4990*/  SHF.R.U32.HI R9, RZ, 0x17, R6.reuse ;  /* 0x00000017ff097819 */ /* 0x100fe20000011606 */
[----:B------:R-:W-:Y:S01]  /*49a0*/  BSSY.RECONVERGENT B1, `(.L_x_133) ;  /* 0x0000063000017945 */ /* 0x000fe20003800200 */
[----:B------:R-:W-:Y:S01]  /*49b0*/  SHF.R.U32.HI R7, RZ, 0x17, R5 ;  /* 0x00000017ff077819 */ /* 0x000fe20000011605 */
[----:B------:R-:W-:Y:S01]  /*49c0*/  IMAD.MOV.U32 R10, RZ, RZ, R6 ;  /* 0x000000ffff0a7224 */ /* 0x000fe200078e0006 */
[----:B------:R-:W-:Y:S02]  /*49d0*/  LOP3.LUT R15, R9, 0xff, RZ, 0xc0, !PT ;  /* 0x000000ff090f7812 */ /* 0x000fe400078ec0ff */
[----:B------:R-:W-:-:S03]  /*49e0*/  LOP3.LUT R13, R7, 0xff, RZ, 0xc0, !PT ;  /* 0x000000ff070d7812 */ /* 0x000fc600078ec0ff */
[----:B------:R-:W-:Y:S02]  /*49f0*/  VIADD R11, R15, 0xffffffff ;  /* 0xffffffff0f0b7836 */ /* 0x000fe40000000000 */
[----:B------:R-:W-:-:S03]  /*4a00*/  VIADD R9, R13, 0xffffffff ;  /* 0xffffffff0d097836 */ /* 0x000fc60000000000 */
[----:B------:R-:W-:-:S04]  /*4a10*/  ISETP.GT.U32.AND P0, PT, R11, 0xfd, PT ;  /* 0x000000fd0b00780c */ /* 0x000fc80003f04070 */
[----:B------:R-:W-:-:S13]  /*4a20*/  ISETP.GT.U32.OR P0, PT, R9, 0xfd, P0 ;  /* 0x000000fd0900780c */ /* 0x000fda0000704470 */
[----:B------:R-:W-:Y:S01]  /*4a30*/  @!P0 IMAD.MOV.U32 R7, RZ, RZ, RZ ;  /* 0x000000ffff078224 */ /* 0x000fe200078e00ff */
[----:B------:R-:W-:Y:S06]  /*4a40*/  @!P0 BRA `(.L_x_134) ;  /* 0x00000000005c8947 */ /* 0x000fec0003800000 */
[----:B------:R-:W-:Y:S02]  /*4a50*/  FSETP.GTU.FTZ.AND P0, PT, |R5|, +INF , PT ;  /* 0x7f8000000500780b */ /* 0x000fe40003f1c200 */
        /* <DEDUP_REMOVED lines=22> */
.L_x_134:
[----:B------:R-:W-:Y:S01]  /*4bc0*/  LEA R9, R15, 0xc0800000, 0x17 ;  /* 0xc08000000f097811 */ /* 0x000fe200078eb8ff */
[----:B------:R-:W-:Y:S04]  /*4bd0*/  BSSY.RECONVERGENT B2, `(.L_x_139) ;  /* 0x0000036000027945 */ /* 0x000fe80003800200 */
[----:B------:R-:W-:Y:S02]  /*4be0*/  IMAD.IADD R9, R10, 0x1, -R9 ;  /* 0x000000010a097824 */ /* 0x000fe400078e0a09 */
[----:B------:R-:W-:Y:S02]  /*4bf0*/  VIADD R10, R13, 0xffffff81 ;  /* 0xffffff810d0a7836 */ /* 0x000fe40000000000 */
[----:B------:R-:W0:Y:S01]  /*4c00*/  MUFU.RCP R11, R9 ;  /* 0x00000009000b7308 */ /* 0x000e220000001000 */
[----:B------:R-:W-:Y:S01]  /*4c10*/  FADD.FTZ R12, -R9, -RZ ;  /* 0x800000ff090c7221 */ /* 0x000fe20000010100 */
[C---:B------:R-:W-:Y:S01]  /*4c20*/  IMAD R5, R10.reuse, -0x800000, R5 ;  /* 0xff8000000a057824 */ /* 0x040fe200078e0205 */
[----:B------:R-:W-:-:S05]  /*4c30*/  IADD3 R10, PT, PT, R10, 0x7f, -R15 ;  /* 0x0000007f0a0a7810 */ /* 0x000fca0007ffe80f */
[----:B------:R-:W-:Y:S02]  /*4c40*/  IMAD.IADD R10, R10, 0x1, R7 ;  /* 0x000000010a0a7824 */ /* 0x000fe400078e0207 */
[----:B0-----:R-:W-:-:S04]  /*4c50*/  FFMA R14, R11, R12, 1 ;  /* 0x3f8000000b0e7423 */ /* 0x001fc8000000000c */
[----:B------:R-:W-:-:S04]  /*4c60*/  FFMA R16, R11, R14, R11 ;  /* 0x0000000e0b107223 */ /* 0x000fc8000000000b */
[----:B------:R-:W-:-:S04]  /*4c70*/  FFMA R11, R5, R16, RZ ;  /* 0x00000010050b7223 */ /* 0x000fc800000000ff */
[----:B------:R-:W-:-:S04]  /*4c80*/  FFMA R14, R12, R11, R5 ;  /* 0x0000000b0c0e7223 */ /* 0x000fc80000000005 */
[----:B------:R-:W-:-:S04]  /*4c90*/  FFMA R13, R16, R14, R11 ;  /* 0x0000000e100d7223 */ /* 0x000fc8000000000b */
[----:B------:R-:W-:-:S04]  /*4ca0*/  FFMA R12, R12, R13, R5 ;  /* 0x0000000d0c0c7223 */ /* 0x000fc80000000005 */
        /* <DEDUP_REMOVED lines=14> */
[CCC-:B------:R-:W-:Y:S01]  /*4d90*/  FFMA.RZ R5, R16.reuse, R12.reuse, R13.reuse ;  /* 0x0000000c10057223 */ /* 0x1c0fe2000000c00d */
[CCC-:B------:R-:W-:Y:S01]  /*4da0*/  FFMA.RM R10, R16.reuse, R12.reuse, R13.reuse ;  /* 0x0000000c100a7223 */ /* 0x1c0fe2000000400d */
[C---:B------:R-:W-:Y:S02]  /*4db0*/  ISETP.NE.AND P3, PT, R9.reuse, RZ, PT ;  /* 0x000000ff0900720c */ /* 0x040fe40003f65270 */
[----:B------:R-:W-:Y:S02]  /*4dc0*/  ISETP.NE.AND P1, PT, R9, RZ, PT ;  /* 0x000000ff0900720c */ /* 0x000fe40003f25270 */
[----:B------:R-:W-:Y:S01]  /*4dd0*/  LOP3.LUT R7, R5, 0x7fffff, RZ, 0xc0, !PT ;  /* 0x007fffff05077812 */ /* 0x000fe200078ec0ff */
[----:B------:R-:W-:Y:S01]  /*4de0*/  FFMA.RP R5, R16, R12, R13 ;  /* 0x0000000c10057223 */ /* 0x000fe2000000800d */
[----:B------:R-:W-:Y:S02]  /*4df0*/  VIADD R12, R9, 0x20 ;  /* 0x00000020090c7836 */ /* 0x000fe40000000000 */
[----:B------:R-:W-:Y:S01]  /*4e00*/  LOP3.LUT R7, R7, 0x800000, RZ, 0xfc, !PT ;  /* 0x0080000007077812 */ /* 0x000fe200078efcff */
[----:B------:R-:W-:Y:S01]  /*4e10*/  IMAD.MOV R9, RZ, RZ, -R9 ;  /* 0x000000ffff097224 */ /* 0x000fe200078e0a09 */
[----:B------:R-:W-:-:S02]  /*4e20*/  FSETP.NEU.FTZ.AND P0, PT, R5, R10, PT ;  /* 0x0000000a0500720b */ /* 0x000fc40003f1d000 */
[----:B------:R-:W-:Y:S02]  /*4e30*/  SHF.L.U32 R12, R7, R12, RZ ;  /* 0x0000000c070c7219 */ /* 0x000fe400000006ff */
[----:B------:R-:W-:Y:S02]  /*4e40*/  SEL R10, R9, RZ, P3 ;  /* 0x000000ff090a7207 */ /* 0x000fe40001800000 */
[----:B------:R-:W-:Y:S02]  /*4e50*/  ISETP.NE.AND P1, PT, R12, RZ, P1 ;  /* 0x000000ff0c00720c */ /* 0x000fe40000f25270 */
[----:B------:R-:W-:Y:S02]  /*4e60*/  SHF.R.U32.HI R10, RZ, R10, R7 ;  /* 0x0000000aff0a7219 */ /* 0x000fe40000011607 */
[----:B------:R-:W-:Y:S02]  /*4e70*/  PLOP3.LUT P0, PT, P0, P1, PT, 0xf8, 0x8f ;  /* 0x00000000008f781c */ /* 0x000fe40000703f70 */
[----:B------:R-:W-:-:S02]  /*4e80*/  SHF.R.U32.HI R12, RZ, 0x1, R10 ;  /* 0x00000001ff0c7819 */ /* 0x000fc4000001160a */
[----:B------:R-:W-:-:S04]  /*4e90*/  SEL R5, RZ, 0x1, !P0 ;  /* 0x00000001ff057807 */ /* 0x000fc80004000000 */
[----:B------:R-:W-:-:S04]  /*4ea0*/  LOP3.LUT R5, R5, 0x1, R12, 0xf8, !PT ;  /* 0x0000000105057812 */ /* 0x000fc800078ef80c */
[----:B------:R-:W-:-:S05]  /*4eb0*/  LOP3.LUT R5, R5, R10, RZ, 0xc0, !PT ;  /* 0x0000000a05057212 */ /* 0x000fca00078ec0ff */
[----:B------:R-:W-:-:S05]  /*4ec0*/  IMAD.IADD R12, R12, 0x1, R5 ;  /* 0x000000010c0c7824 */ /* 0x000fca00078e0205 */
[----:B------:R-:W-:Y:S01]  /*4ed0*/  LOP3.LUT R11, R12, R11, RZ, 0xfc, !PT ;  /* 0x0000000b0c0b7212 */ /* 0x000fe200078efcff */
[----:B------:R-:W-:Y:S06]  /*4ee0*/  BRA `(.L_x_142) ;  /* 0x0000000000107947 */ /* 0x000fec0003800000 */
.L_x_141:
[----:B------:R-:W-:-:S04]  /*4ef0*/  LOP3.LUT R11, R11, 0x80000000, RZ, 0xc0, !PT ;  /* 0x800000000b0b7812 */ /* 0x000fc800078ec0ff */
[----:B------:R-:W-:Y:S01]  /*4f00*/  LOP3.LUT R11, R11, 0x7f800000, RZ, 0xfc, !PT ;  /* 0x7f8000000b0b7812 */ /* 0x000fe200078efcff */
[----:B------:R-:W-:Y:S06]  /*4f10*/  BRA `(.L_x_142) ;  /* 0x0000000000047947 */ /* 0x000fec0003800000 */
.L_x_140:
[----:B------:R-:W-:-:S07]  /*4f20*/  IMAD R11, R10, 0x800000, R11 ;  /* 0x008000000a0b7824 */ /* 0x000fce00078e020b */
.L_x_142:
[----:B------:R-:W-:Y:S05]  /*4f30*/  BSYNC.RECONVERGENT B2 ;  /* 0x0000000000027941 */ /* 0x000fea0003800200 */
.L_x_139:
[----:B------:R-:W-:Y:S05]  /*4f40*/  BRA `(.L_x_143) ;  /* 0x0000000000207947 */ /* 0x000fea0003800000 */
.L_x_138:
[----:B------:R-:W-:-:S04]  /*4f50*/  LOP3.LUT R5, R10, 0x80000000, R5, 0x48, !PT ;  /* 0x800000000a057812 */ /* 0x000fc800078e4805 */
[----:B------:R-:W-:Y:S01]  /*4f60*/  LOP3.LUT R11, R5, 0x7f800000, RZ, 0xfc, !PT ;  /* 0x7f800000050b7812 */ /* 0x000fe200078efcff */
[----:B------:R-:W-:Y:S06]  /*4f70*/  BRA `(.L_x_143) ;  /* 0x0000000000147947 */ /* 0x000fec0003800000 */
.L_x_137:
[----:B------:R-:W-:Y:S01]  /*4f80*/  LOP3.LUT R11, R10, 0x80000000, R5, 0x48, !PT ;  /* 0x800000000a0b7812 */ /* 0x000fe200078e4805 */
[----:B------:R-:W-:Y:S06]  /*4f90*/  BRA `(.L_x_143) ;  /* 0x00000000000c7947 */ /* 0x000fec0003800000 */
.L_x_136:
[----:B------:R-:W0:Y:S01]  /*4fa0*/  MUFU.RSQ R11, -QNAN ;  /* 0xffc00000000b7908 */ /* 0x000e220000001400 */
[----:B------:R-:W-:Y:S05]  /*4fb0*/  BRA `(.L_x_143) ;  /* 0x0000000000047947 */ /* 0x000fea0003800000 */
.L_x_135:
[----:B------:R-:W-:-:S07]  /*4fc0*/  FADD.FTZ R11, R5, R6 ;  /* 0x00000006050b7221 */ /* 0x000fce0000010000 */
.L_x_143:
[----:B------:R-:W-:Y:S05]  /*4fd0*/  BSYNC.RECONVERGENT B1 ;  /* 0x0000000000017941 */ /* 0x000fea0003800200 */
.L_x_133:
[----:B------:R-:W-:Y:S02]  /*4fe0*/  IMAD.MOV.U32 R9, RZ, RZ, 0x0 ;  /* 0x00000000ff097424 */ /* 0x000fe400078e00ff */
[----:B0-----:R-:W-:Y:S02]  /*4ff0*/  IMAD.MOV.U32 R5, RZ, RZ, R11 ;  /* 0x000000ffff057224 */ /* 0x001fe400078e000b */
[----:B------:R-:W-:Y:S05]  /*5000*/  RET.REL.NODEC R8 `(_Z16topkGatingKernelILi128ELi8ELb1EEvPKfPfPiiii) ;  /* 0xffffffac08fc7950 */ /* 0x000fea0003c3ffff */
.L_x_144:
        /* <DEDUP_REMOVED lines=15> */
.L_x_146:


//--------------------- .nv.shared.reserved.0     --------------------------
	.section	.nv.shared.reserved.0,"aw",@nobits
	.weak		__nv_reservedSMEM_offset_0_alias
	.size		__nv_reservedSMEM_offset_0_alias, 0, 64
	.other		__nv_reservedSMEM_offset_0_alias,@"STO_CUDA_RESERVED_SHARED STV_DEFAULT"
__nv_reservedSMEM_offset_0_alias:
	.zero		0
	.zero		64


//--------------------- .nv.global                --------------------------
	.section	.nv.global,"aw",@nobits
.nv.global:
	.type		_ZN34_INTERNAL_7db25f74_4_k_cu_648263b54cuda3std6ranges3__45__cpo9iter_moveE,@object
	.size		_ZN34_INTERNAL_7db25f74_4_k_cu_648263b54cuda3std6ranges3__45__cpo9iter_moveE,(_ZN34_INTERNAL_7db25f74_4_k_cu_648263b54cuda3std3__436_GLOBAL__N__7db25f74_4_k_cu_648263b56ignoreE - _ZN34_INTERNAL_7db25f74_4_k_cu_648263b54cuda3std6ranges3__45__cpo9iter_moveE)
_ZN34_INTERNAL_7db25f74_4_k_cu_648263b54cuda3std6ranges3__45__cpo9iter_moveE:
	.zero		1
	.type		_ZN34_INTERNAL_7db25f74_4_k_cu_648263b54cuda3std3__436_GLOBAL__N__7db25f74_4_k_cu_648263b56ignoreE,@object
	.size		_ZN34_INTERNAL_7db25f74_4_k_cu_648263b54cuda3std3__436_GLOBAL__N__7db25f74_4_k_cu_648263b56ignoreE,(_ZN34_INTERNAL_7db25f74_4_k_cu_648263b54cuda3std3__45__cpo4cendE - _ZN34_INTERNAL_7db25f74_4_k_cu_648263b54cuda3std3__436_GLOBAL__N__7db25f74_4_k_cu_648263b56ignoreE)
_ZN34_INTERNAL_7db25f74_4_k_cu_648263b54cuda3std3__436_GLOBAL__N__7db25f74_4_k_cu_648263b56ignoreE:
	.zero		1
	.type		_ZN34_INTERNAL_7db25f74_4_k_cu_648263b54cuda3std3__45__cpo4cendE,@object
	.size		_ZN34_INTERNAL_7db25f74_4_k_cu_648263b54cuda3std3__45__cpo4cendE,(_ZN34_INTERNAL_7db25f74_4_k_cu_648263b54cuda3std3__45__cpo3endE - _ZN34_INTERNAL_7db25f74_4_k_cu_648263b54cuda3std3__45__cpo4cendE)
_ZN34_INTERNAL_7db25f74_4_k_cu_648263b54cuda3std3__45__cpo4cendE:
	.zero		1
	.type		_ZN34_INTERNAL_7db25f74_4_k_cu_648263b54cuda3std3__45__cpo3endE,@object
	.size		_ZN34_INTERNAL_7db25f74_4_k_cu_648263b54cuda3std3__45__cpo3endE,(_ZN34_INTERNAL_7db25f74_4_k_cu_648263b54cuda3std3__48in_placeE - _ZN34_INTERNAL_7db25f74_4_k_cu_648263b54cuda3std3__45__cpo3endE)
_ZN34_INTERNAL_7db25f74_4_k_cu_648263b54cuda3std3__45__cpo3endE:
	.zero		1
	.type		_ZN34_INTERNAL_7db25f74_4_k_cu_648263b54cuda3std3__48in_placeE,@object
	.size		_ZN34_INTERNAL_7db25f74_4_k_cu_648263b54cuda3std3__48in_placeE,(_ZN34_INTERNAL_7db25f74_4_k_cu_648263b54cuda3std6ranges3__45__cpo7advanceE - _ZN34_INTERNAL_7db25f74_4_k_cu_648263b54cuda3std3__48in_placeE)
_ZN34_INTERNAL_7db25f74_4_k_cu_648263b54cuda3std3__48in_placeE:
	.zero		1
	.type		_ZN34_INTERNAL_7db25f74_4_k_cu_648263b54cuda3std6ranges3__45__cpo7advanceE,@object
	.size		_ZN34_INTERNAL_7db25f74_4_k_cu_648263b54cuda3std6ranges3__45__cpo7advanceE,(_ZN34_INTERNAL_7db25f74_4_k_cu_648263b54cuda3std3__45__cpo5beginE - _ZN34_INTERNAL_7db25f74_4_k_cu_648263b54cuda3std6ranges3__45__cpo7advanceE)
_ZN34_INTERNAL_7db25f74_4_k_cu_648263b54cuda3std6ranges3__45__cpo7advanceE:
	.zero		1
	.type		_ZN34_INTERNAL_7db25f74_4_k_cu_648263b54cuda3std3__45__cpo5beginE,@object
	.size		_ZN34_INTERNAL_7db25f74_4_k_cu_648263b54cuda3std3__45__cpo5beginE,(_ZN34_INTERNAL_7db25f74_4_k_cu_648263b54cuda3std3__419piecewise_constructE - _ZN34_INTERNAL_7db25f74_4_k_cu_648263b54cuda3std3__45__cpo5beginE)
_ZN34_INTERNAL_7db25f74_4_k_cu_648263b54cuda3std3__45__cpo5beginE:
	.zero		1
	.type		_ZN34_INTERNAL_7db25f74_4_k_cu_648263b54cuda3std3__419piecewise_constructE,@object
	.size		_ZN34_INTERNAL_7db25f74_4_k_cu_648263b54cuda3std3__419piecewise_constructE,(_ZN34_INTERNAL_7db25f74_4_k_cu_648263b54cuda3std3__45__cpo6cbeginE - _ZN34_INTERNAL_7db25f74_4_k_cu_648263b54cuda3std3__419piecewise_constructE)
_ZN34_INTERNAL_7db25f74_4_k_cu_648263b54cuda3std3__419piecewise_constructE:
	.zero		1
	.type		_ZN34_INTERNAL_7db25f74_4_k_cu_648263b54cuda3std3__45__cpo6cbeginE,@object
	.size		_ZN34_INTERNAL_7db25f74_4_k_cu_648263b54cuda3std3__45__cpo6cbeginE,(_ZN34_INTERNAL_7db25f74_4_k_cu_648263b54cuda3std6ranges3__45__cpo4swapE - _ZN34_INTERNAL_7db25f74_4_k_cu_648263b54cuda3std3__45__cpo6cbeginE)
_ZN34_INTERNAL_7db25f74_4_k_cu_648263b54cuda3std3__45__cpo6cbeginE:
	.zero		1
	.type		_ZN34_INTERNAL_7db25f74_4_k_cu_648263b54cuda3std6ranges3__45__cpo4swapE,@object
	.size		_ZN34_INTERNAL_7db25f74_4_k_cu_648263b54cuda3std6ranges3__45__cpo4swapE,(.L_7 - _ZN34_INTERNAL_7db25f74_4_k_cu_648263b54cuda3std6ranges3__45__cpo4swapE)
_ZN34_INTERNAL_7db25f74_4_k_cu_648263b54cuda3std6ranges3__45__cpo4swapE:
	.zero		1
.L_7:


//--------------------- .nv.constant0._Z16topkGatingKernelILi128ELi8ELb0EEvPKfPfPiiii --------------------------
	.section	.nv.constant0._Z16topkGatingKernelILi128ELi8ELb0EEvPKfPfPiiii,"a",@progbits
	.sectionflags	@""
	.align	4
.nv.constant0._Z16topkGatingKernelILi128ELi8ELb0EEvPKfPfPiiii:
	.zero		932


//--------------------- .nv.constant0._Z16topkGatingKernelILi128ELi8ELb1EEvPKfPfPiiii --------------------------
	.section	.nv.constant0._Z16topkGatingKernelILi128ELi8ELb1EEvPKfPfPiiii,"a",@progbits
	.sectionflags	@""
	.align	4
.nv.constant0._Z16topkGatingKernelILi128ELi8ELb1EEvPKfPfPiiii:
	.zero		932


//--------------------- SYMBOLS --------------------------

	.type		.nv.reservedSmem.offset0,@object
	.size		.nv.reservedSmem.offset0,0x4
